// auto-generated by cutlass_sweep.conv — config: {"arch": "sm_100", "cluster_m": 1, "cluster_n": 1, "conv_kind": "dgrad", "dtype": "e4m3", "ndim": 2, "tile_k": 32, "tile_m": 64, "tile_n": 128}
#include "cutlass/cutlass.h"
#include "cute/tensor.hpp"
#include "cutlass/kernel_hardware_info.hpp"
#include "cutlass/conv/convolution.h"
#include "cutlass/conv/dispatch_policy.hpp"
#include "cutlass/conv/collective/collective_builder.hpp"
#include "cutlass/conv/kernel/conv_universal.hpp"
#include "cutlass/conv/device/conv_universal_adapter.hpp"
#include "cutlass/epilogue/collective/collective_builder.hpp"

using namespace cute;
using Elem = cutlass::float_e4m3_t;
using Acc  = float;
using LayoutAB = cutlass::layout::TensorNHWC;
using LayoutC  = cutlass::layout::TensorNHWC;
constexpr auto ConvOp = cutlass::conv::Operator::kDgrad;
using TileShape    = Shape<_64, _128, Shape<_32>>;
using ClusterShape = Shape<_1, _1, _1>;

using CollectiveEpilogue = typename cutlass::epilogue::collective::CollectiveBuilder<
    cutlass::arch::Sm100, cutlass::arch::OpClassTensorOp,
    TileShape, ClusterShape,
    cutlass::epilogue::collective::EpilogueTileAuto,
    Acc, Acc,
    Elem, LayoutC, 128 / cutlass::sizeof_bits<Elem>::value,
    Elem, LayoutC, 128 / cutlass::sizeof_bits<Elem>::value,
    cutlass::epilogue::collective::EpilogueScheduleAuto
  >::CollectiveOp;

using CollectiveMainloop = typename cutlass::conv::collective::CollectiveBuilder<
    cutlass::arch::Sm100, cutlass::arch::OpClassTensorOp, ConvOp,
    Elem, LayoutAB, 128 / cutlass::sizeof_bits<Elem>::value,
    Elem, LayoutAB, 128 / cutlass::sizeof_bits<Elem>::value,
    Acc,
    TileShape, ClusterShape,
    cutlass::conv::collective::StageCountAutoCarveout<
        static_cast<int>(sizeof(typename CollectiveEpilogue::SharedStorage))>,
    cutlass::conv::collective::KernelScheduleAuto
  >::CollectiveOp;

using ProblemShape = cutlass::conv::ConvProblemShape<
    ConvOp, CollectiveMainloop::DispatchPolicy::NumSpatialDimensions>;
using ConvKernel = cutlass::conv::kernel::ConvUniversal<
    ProblemShape, CollectiveMainloop, CollectiveEpilogue>;
using Conv = cutlass::conv::device::ConvUniversalAdapter<ConvKernel>;

auto* _anchor = &cutlass::device_kernel<ConvKernel>;


// ===== COMPILED SASS (sm_100a) =====

	.target	sm_100a

	.elftype	@"ET_EXEC"


//--------------------- .note.nv.tkinfo           --------------------------
	.section	.note.nv.tkinfo,"",@"SHT_NOTE"
	.sectionflags	@"SHF_NOTE_NV_TKINFO"
	.tkinfo
        /*0018*/ 	.word	0x00000002
        /*0030*/ 	.string	""
        /*0030*/ 	.string	"ptxas"
        /*0030*/ 	.string	"Cuda compilation tools, release 13.0, V13.0.88"
        /*0030*/ 	.string	"Build cuda_13.0.r13.0/compiler.36424714_0"
        /*0030*/ 	.string	"-arch sm_100a -m 64 "



//--------------------- .note.nv.cuinfo           --------------------------
	.section	.note.nv.cuinfo,"",@"SHT_NOTE"
	.sectionflags	@"SHF_NOTE_NV_CUINFO"
        /*0018*/ 	.short	0x0002
        /*001a*/ 	.short	0x0064
        /*001c*/ 	.short	0x0082
	.zero		2


//--------------------- .nv.info                  --------------------------
	.section	.nv.info,"",@"SHT_CUDA_INFO"
	.align	4


	//----- nvinfo : EIATTR_REGCOUNT
	.align		4
        /*0000*/ 	.byte	0x04, 0x2f
        /*0002*/ 	.short	(.L_19 - .L_18)
	.align		4
.L_18:
        /*0004*/ 	.word	index@(_ZN7cutlass13device_kernelINS_4conv6kernel13ConvUniversalINS1_16ConvProblemShapeILNS1_8OperatorE1ELi2EEENS1_10collective14CollectiveConvINS1_47MainloopSm100TmaUmmaWarpSpecializedImplicitGemmILS5_1ELi34ELi2ELi1ELi2EN4cute5tupleIJNSA_1CILi1EEESD_SD_EEEEENSB_IJNSC_ILi64EEENSC_ILi128EEENSB_IJNSC_ILi32EEEEEEEEENS_12float_e4m3_tESL_NSA_8TiledMMAINSA_8MMA_AtomIJNSA_10MMA_TraitsINSA_19SM100_MMA_F8F6F4_SSEJSL_SL_fSG_SH_NSA_17integral_constantINSA_4UMMA5MajorELSS_0EEENSQ_ISS_LSS_1EEENSQ_INSR_7ScaleInELSV_0EEESW_EEEEEENSA_6LayoutISE_NSB_IJNSC_ILi0EEES10_S10_EEEEENSB_IJNSA_10UnderscoreES13_S13_EEEEENS7_6detail27Sm100ImplicitGemmTileTraitsINSA_20SM90_TMA_LOAD_IM2COLENSA_14ComposedLayoutINSA_7SwizzleILi1ELi4ELi3EEENSA_18smem_ptr_flag_bitsILi8EEENSZ_INSB_IJNSC_ILi8EEESI_EEENSB_IJSI_SD_EEEEEEEvEENS17_INSA_13SM90_TMA_LOADENS19_INS1A_ILi3ELi4ELi3EEES1D_NSZ_INSB_IJSH_S1E_EEENSB_IJSD_SH_EEEEEEEvEEEENS_8epilogue10collective18CollectiveEpilogueINS1S_23Sm100TmaWarpSpecializedILi2ELi2ELi32ELb0ELb0EEEJSK_NSB_IJNSZ_ISG_SD_EES1X_EEESL_NSB_IJNSB_IJlllEEESD_S10_EEESL_S20_NS1S_6fusion15FusionCallbacksIS1W_NS21_17LinearCombinationISL_fSL_fLNS_15FloatRoundStyleE2EEESK_S1Y_JEEENSA_5SM1004TMEM4LOAD26SM100_TMEM_LOAD_16dp32b32xES18_NS19_INS1A_ILi2ELi4ELi3EEES1D_NSZ_INSB_IJS1E_SG_EEENSB_IJSG_SD_EEEEEEENSA_39AutoVectorizingCopyWithAssumedAlignmentILi128EEENSA_21SM90_TMA_STORE_IM2COLES2F_S2H_S2H_EEEvvEEEEvNT_6ParamsE)
        /*0008*/ 	.word	0x0000007d


	//----- nvinfo : EIATTR_FRAME_SIZE
	.align		4
.L_19:
        /*000c*/ 	.byte	0x04, 0x11
        /*000e*/ 	.short	(.L_21 - .L_20)
	.align		4
.L_20:
        /*0010*/ 	.word	index@($__internal_2_$__cuda_sm10x_tcgen05_guardrail_trap_unallocated_columns_being_dealloced)
        /*0014*/ 	.word	0x00000008


	//----- nvinfo : EIATTR_FRAME_SIZE
	.align		4
.L_21:
        /*0018*/ 	.byte	0x04, 0x11
        /*001a*/ 	.short	(.L_23 - .L_22)
	.align		4
.L_22:
        /*001c*/ 	.word	index@($__internal_1_$__cuda_sm10x_tcgen05_guardrail_trap_phase_invalid_during_alloc)
        /*0020*/ 	.word	0x00000008


	//----- nvinfo : EIATTR_FRAME_SIZE
	.align		4
.L_23:
        /*0024*/ 	.byte	0x04, 0x11
        /*0026*/ 	.short	(.L_25 - .L_24)
	.align		4
.L_24:
        /*0028*/ 	.word	index@($__internal_0_$__cuda_sm10x_tcgen05_guardrail_trap_col_being_dealloced_not_returned_by_alloc)
        /*002c*/ 	.word	0x00000008


	//----- nvinfo : EIATTR_FRAME_SIZE
	.align		4
.L_25:
        /*0030*/ 	.byte	0x04, 0x11
        /*0032*/ 	.short	(.L_27 - .L_26)
	.align		4
.L_26:
        /*0034*/ 	.word	index@(_ZN7cutlass13device_kernelINS_4conv6kernel13ConvUniversalINS1_16ConvProblemShapeILNS1_8OperatorE1ELi2EEENS1_10collective14CollectiveConvINS1_47MainloopSm100TmaUmmaWarpSpecializedImplicitGemmILS5_1ELi34ELi2ELi1ELi2EN4cute5tupleIJNSA_1CILi1EEESD_SD_EEEEENSB_IJNSC_ILi64EEENSC_ILi128EEENSB_IJNSC_ILi32EEEEEEEEENS_12float_e4m3_tESL_NSA_8TiledMMAINSA_8MMA_AtomIJNSA_10MMA_TraitsINSA_19SM100_MMA_F8F6F4_SSEJSL_SL_fSG_SH_NSA_17integral_constantINSA_4UMMA5MajorELSS_0EEENSQ_ISS_LSS_1EEENSQ_INSR_7ScaleInELSV_0EEESW_EEEEEENSA_6LayoutISE_NSB_IJNSC_ILi0EEES10_S10_EEEEENSB_IJNSA_10UnderscoreES13_S13_EEEEENS7_6detail27Sm100ImplicitGemmTileTraitsINSA_20SM90_TMA_LOAD_IM2COLENSA_14ComposedLayoutINSA_7SwizzleILi1ELi4ELi3EEENSA_18smem_ptr_flag_bitsILi8EEENSZ_INSB_IJNSC_ILi8EEESI_EEENSB_IJSI_SD_EEEEEEEvEENS17_INSA_13SM90_TMA_LOADENS19_INS1A_ILi3ELi4ELi3EEES1D_NSZ_INSB_IJSH_S1E_EEENSB_IJSD_SH_EEEEEEEvEEEENS_8epilogue10collective18CollectiveEpilogueINS1S_23Sm100TmaWarpSpecializedILi2ELi2ELi32ELb0ELb0EEEJSK_NSB_IJNSZ_ISG_SD_EES1X_EEESL_NSB_IJNSB_IJlllEEESD_S10_EEESL_S20_NS1S_6fusion15FusionCallbacksIS1W_NS21_17LinearCombinationISL_fSL_fLNS_15FloatRoundStyleE2EEESK_S1Y_JEEENSA_5SM1004TMEM4LOAD26SM100_TMEM_LOAD_16dp32b32xES18_NS19_INS1A_ILi2ELi4ELi3EEES1D_NSZ_INSB_IJS1E_SG_EEENSB_IJSG_SD_EEEEEEENSA_39AutoVectorizingCopyWithAssumedAlignmentILi128EEENSA_21SM90_TMA_STORE_IM2COLES2F_S2H_S2H_EEEvvEEEEvNT_6ParamsE)
        /*0038*/ 	.word	0x00000008


	//----- nvinfo : EIATTR_MIN_STACK_SIZE
	.align		4
.L_27:
        /*003c*/ 	.byte	0x04, 0x12
        /*003e*/ 	.short	(.L_29 - .L_28)
	.align		4
.L_28:
        /*0040*/ 	.word	index@(_ZN7cutlass13device_kernelINS_4conv6kernel13ConvUniversalINS1_16ConvProblemShapeILNS1_8OperatorE1ELi2EEENS1_10collective14CollectiveConvINS1_47MainloopSm100TmaUmmaWarpSpecializedImplicitGemmILS5_1ELi34ELi2ELi1ELi2EN4cute5tupleIJNSA_1CILi1EEESD_SD_EEEEENSB_IJNSC_ILi64EEENSC_ILi128EEENSB_IJNSC_ILi32EEEEEEEEENS_12float_e4m3_tESL_NSA_8TiledMMAINSA_8MMA_AtomIJNSA_10MMA_TraitsINSA_19SM100_MMA_F8F6F4_SSEJSL_SL_fSG_SH_NSA_17integral_constantINSA_4UMMA5MajorELSS_0EEENSQ_ISS_LSS_1EEENSQ_INSR_7ScaleInELSV_0EEESW_EEEEEENSA_6LayoutISE_NSB_IJNSC_ILi0EEES10_S10_EEEEENSB_IJNSA_10UnderscoreES13_S13_EEEEENS7_6detail27Sm100ImplicitGemmTileTraitsINSA_20SM90_TMA_LOAD_IM2COLENSA_14ComposedLayoutINSA_7SwizzleILi1ELi4ELi3EEENSA_18smem_ptr_flag_bitsILi8EEENSZ_INSB_IJNSC_ILi8EEESI_EEENSB_IJSI_SD_EEEEEEEvEENS17_INSA_13SM90_TMA_LOADENS19_INS1A_ILi3ELi4ELi3EEES1D_NSZ_INSB_IJSH_S1E_EEENSB_IJSD_SH_EEEEEEEvEEEENS_8epilogue10collective18CollectiveEpilogueINS1S_23Sm100TmaWarpSpecializedILi2ELi2ELi32ELb0ELb0EEEJSK_NSB_IJNSZ_ISG_SD_EES1X_EEESL_NSB_IJNSB_IJlllEEESD_S10_EEESL_S20_NS1S_6fusion15FusionCallbacksIS1W_NS21_17LinearCombinationISL_fSL_fLNS_15FloatRoundStyleE2EEESK_S1Y_JEEENSA_5SM1004TMEM4LOAD26SM100_TMEM_LOAD_16dp32b32xES18_NS19_INS1A_ILi2ELi4ELi3EEES1D_NSZ_INSB_IJS1E_SG_EEENSB_IJSG_SD_EEEEEEENSA_39AutoVectorizingCopyWithAssumedAlignmentILi128EEENSA_21SM90_TMA_STORE_IM2COLES2F_S2H_S2H_EEEvvEEEEvNT_6ParamsE)
        /*0044*/ 	.word	0x00000008
.L_29:


//--------------------- .nv.compat                --------------------------
	.section	.nv.compat,"",@"SHT_CUDA_COMPAT_INFO"
	.align	4
        /*0000*/ 	.byte	0x02, 0x09, 0x01, 0x00, 0x02, 0x02, 0x02, 0x00, 0x02, 0x05, 0x05, 0x00, 0x03, 0x07, 0x01, 0x01
        /*0010*/ 	.byte	0x02, 0x03, 0x01, 0x00, 0x02, 0x06, 0x01, 0x00, 0x04, 0x0b, 0x08, 0x00, 0x09, 0x00, 0x00, 0x00
        /*0020*/ 	.byte	0x00, 0x00, 0x00, 0x00


//--------------------- .nv.info._ZN7cutlass13device_kernelINS_4conv6kernel13ConvUniversalINS1_16ConvProblemShapeILNS1_8OperatorE1ELi2EEENS1_10collective14CollectiveConvINS1_47MainloopSm100TmaUmmaWarpSpecializedImplicitGemmILS5_1ELi34ELi2ELi1ELi2EN4cute5tupleIJNSA_1CILi1EEESD_SD_EEEEENSB_IJNSC_ILi64EEENSC_ILi128EEENSB_IJNSC_ILi32EEEEEEEEENS_12float_e4m3_tESL_NSA_8TiledMMAINSA_8MMA_AtomIJNSA_10MMA_TraitsINSA_19SM100_MMA_F8F6F4_SSEJSL_SL_fSG_SH_NSA_17integral_constantINSA_4UMMA5MajorELSS_0EEENSQ_ISS_LSS_1EEENSQ_INSR_7ScaleInELSV_0EEESW_EEEEEENSA_6LayoutISE_NSB_IJNSC_ILi0EEES10_S10_EEEEENSB_IJNSA_10UnderscoreES13_S13_EEEEENS7_6detail27Sm100ImplicitGemmTileTraitsINSA_20SM90_TMA_LOAD_IM2COLENSA_14ComposedLayoutINSA_7SwizzleILi1ELi4ELi3EEENSA_18smem_ptr_flag_bitsILi8EEENSZ_INSB_IJNSC_ILi8EEESI_EEENSB_IJSI_SD_EEEEEEEvEENS17_INSA_13SM90_TMA_LOADENS19_INS1A_ILi3ELi4ELi3EEES1D_NSZ_INSB_IJSH_S1E_EEENSB_IJSD_SH_EEEEEEEvEEEENS_8epilogue10collective18CollectiveEpilogueINS1S_23Sm100TmaWarpSpecializedILi2ELi2ELi32ELb0ELb0EEEJSK_NSB_IJNSZ_ISG_SD_EES1X_EEESL_NSB_IJNSB_IJlllEEESD_S10_EEESL_S20_NS1S_6fusion15FusionCallbacksIS1W_NS21_17LinearCombinationISL_fSL_fLNS_15FloatRoundStyleE2EEESK_S1Y_JEEENSA_5SM1004TMEM4LOAD26SM100_TMEM_LOAD_16dp32b32xES18_NS19_INS1A_ILi2ELi4ELi3EEES1D_NSZ_INSB_IJS1E_SG_EEENSB_IJSG_SD_EEEEEEENSA_39AutoVectorizingCopyWithAssumedAlignmentILi128EEENSA_21SM90_TMA_STORE_IM2COLES2F_S2H_S2H_EEEvvEEEEvNT_6ParamsE --------------------------
	.section	.nv.info._ZN7cutlass13device_kernelINS_4conv6kernel13ConvUniversalINS1_16ConvProblemShapeILNS1_8OperatorE1ELi2EEENS1_10collective14CollectiveConvINS1_47MainloopSm100TmaUmmaWarpSpecializedImplicitGemmILS5_1ELi34ELi2ELi1ELi2EN4cute5tupleIJNSA_1CILi1EEESD_SD_EEEEENSB_IJNSC_ILi64EEENSC_ILi128EEENSB_IJNSC_ILi32EEEEEEEEENS_12float_e4m3_tESL_NSA_8TiledMMAINSA_8MMA_AtomIJNSA_10MMA_TraitsINSA_19SM100_MMA_F8F6F4_SSEJSL_SL_fSG_SH_NSA_17integral_constantINSA_4UMMA5MajorELSS_0EEENSQ_ISS_LSS_1EEENSQ_INSR_7ScaleInELSV_0EEESW_EEEEEENSA_6LayoutISE_NSB_IJNSC_ILi0EEES10_S10_EEEEENSB_IJNSA_10UnderscoreES13_S13_EEEEENS7_6detail27Sm100ImplicitGemmTileTraitsINSA_20SM90_TMA_LOAD_IM2COLENSA_14ComposedLayoutINSA_7SwizzleILi1ELi4ELi3EEENSA_18smem_ptr_flag_bitsILi8EEENSZ_INSB_IJNSC_ILi8EEESI_EEENSB_IJSI_SD_EEEEEEEvEENS17_INSA_13SM90_TMA_LOADENS19_INS1A_ILi3ELi4ELi3EEES1D_NSZ_INSB_IJSH_S1E_EEENSB_IJSD_SH_EEEEEEEvEEEENS_8epilogue10collective18CollectiveEpilogueINS1S_23Sm100TmaWarpSpecializedILi2ELi2ELi32ELb0ELb0EEEJSK_NSB_IJNSZ_ISG_SD_EES1X_EEESL_NSB_IJNSB_IJlllEEESD_S10_EEESL_S20_NS1S_6fusion15FusionCallbacksIS1W_NS21_17LinearCombinationISL_fSL_fLNS_15FloatRoundStyleE2EEESK_S1Y_JEEENSA_5SM1004TMEM4LOAD26SM100_TMEM_LOAD_16dp32b32xES18_NS19_INS1A_ILi2ELi4ELi3EEES1D_NSZ_INSB_IJS1E_SG_EEENSB_IJSG_SD_EEEEEEENSA_39AutoVectorizingCopyWithAssumedAlignmentILi128EEENSA_21SM90_TMA_STORE_IM2COLES2F_S2H_S2H_EEEvvEEEEvNT_6ParamsE,"",@"SHT_CUDA_INFO"
	.sectionflags	@""
	.align	4


	//----- nvinfo : EIATTR_CUDA_API_VERSION
	.align		4
        /*0000*/ 	.byte	0x04, 0x37
        /*0002*/ 	.short	(.L_31 - .L_30)
.L_30:
        /*0004*/ 	.word	0x00000082


	//----- nvinfo : EIATTR_KPARAM_INFO
	.align		4
.L_31:
        /*0008*/ 	.byte	0x04, 0x17
        /*000a*/ 	.short	(.L_33 - .L_32)
.L_32:
        /*000c*/ 	.word	0x00000000
        /*0010*/ 	.short	0x0000
        /*0012*/ 	.short	0x0000
        /*0014*/ 	.byte	0x00, 0xf0, 0x01, 0x20


	//----- nvinfo : EIATTR_AT_ENTRY_FRAGMENTS
	.align		4
.L_33:
        /*0018*/ 	.byte	0x04, 0x4f
        /*001a*/ 	.short	(.L_35 - .L_34)


	//   ....[0]....
.L_34:
        /*001c*/ 	.word	0x00000006


	//----- nvinfo : EIATTR_RESERVED_SMEM_USED
	.align		4
.L_35:
        /*0020*/ 	.byte	0x01, 0x41
	.zero		2


	//----- nvinfo : EIATTR_SPARSE_MMA_MASK
	.align		4
        /*0024*/ 	.byte	0x03, 0x50
        /*0026*/ 	.short	0x0000


	//----- nvinfo : EIATTR_TCGEN05_1CTA_USED
	.align		4
        /*0028*/ 	.byte	0x01, 0x51
	.zero		2


	//----- nvinfo : EIATTR_MAXREG_COUNT
	.align		4
        /*002c*/ 	.byte	0x03, 0x1b
        /*002e*/ 	.short	0x00ff


	//----- nvinfo : EIATTR_NUM_BARRIERS
	.align		4
        /*0030*/ 	.byte	0x02, 0x4c
        /*0032*/ 	.byte	0x07
	.zero		1


	//----- nvinfo : EIATTR_EXTERNS
	.align		4
        /*0034*/ 	.byte	0x04, 0x0f
        /*0036*/ 	.short	(.L_37 - .L_36)


	//   ....[0]....
	.align		4
.L_36:
        /*0038*/ 	.word	index@(__assertfail)


	//----- nvinfo : EIATTR_MERCURY_ISA_VERSION
	.align		4
.L_37:
        /*003c*/ 	.byte	0x03, 0x5f
        /*003e*/ 	.short	0x0101


	//----- nvinfo : EIATTR_INT_WARP_WIDE_INSTR_OFFSETS
	.align		4
        /*0040*/ 	.byte	0x04, 0x31
        /*0042*/ 	.short	(.L_39 - .L_38)


	//   ....[0]....
.L_38:
        /*0044*/ 	.word	0x00004d80


	//   ....[1]....
        /*0048*/ 	.word	0x00004da0


	//   ....[2]....
        /*004c*/ 	.word	0x00004dd0


	//   ....[3]....
        /*0050*/ 	.word	0x00005860


	//   ....[4]....
        /*0054*/ 	.word	0x00005880


	//   ....[5]....
        /*0058*/ 	.word	0x00005a80


	//   ....[6]....
        /*005c*/ 	.word	0x00005a90


	//----- nvinfo : EIATTR_COOP_GROUP_MASK_REGIDS
	.align		4
.L_39:
        /*0060*/ 	.byte	0x04, 0x29
        /*0062*/ 	.short	(.L_41 - .L_40)


	//   ....[0]....
.L_40:
        /*0064*/ 	.word	0xffffffff


	//   ....[1]....
        /*0068*/ 	.word	0xffffffff


	//   ....[2]....
        /*006c*/ 	.word	0xffffffff


	//   ....[3]....
        /*0070*/ 	.word	0xffffffff


	//   ....[4]....
        /*0074*/ 	.word	0xffffffff


	//   ....[5]....
        /*0078*/ 	.word	0xffffffff


	//   ....[6]....
        /*007c*/ 	.word	0xffffffff


	//   ....[7]....
        /*0080*/ 	.word	0xffffffff


	//   ....[8]....
        /*0084*/ 	.word	0xffffffff


	//   ....[9]....
        /*0088*/ 	.word	0xffffffff


	//   ....[10]....
        /*008c*/ 	.word	0xffffffff


	//   ....[11]....
        /*0090*/ 	.word	0xffffffff


	//----- nvinfo : EIATTR_COOP_GROUP_INSTR_OFFSETS
	.align		4
.L_41:
        /*0094*/ 	.byte	0x04, 0x28
        /*0096*/ 	.short	(.L_43 - .L_42)


	//   ....[0]....
.L_42:
        /*0098*/ 	.word	0x000000a0


	//   ....[1]....
        /*009c*/ 	.word	0x000004e0


	//   ....[2]....
        /*00a0*/ 	.word	0x00000a40


	//   ....[3]....
        /*00a4*/ 	.word	0x00000ba0


	//   ....[4]....
        /*00a8*/ 	.word	0x00000ca0


	//   ....[5]....
        /*00ac*/ 	.word	0x00000df0


	//   ....[6]....
        /*00b0*/ 	.word	0x00002490


	//   ....[7]....
        /*00b4*/ 	.word	0x00004280


	//   ....[8]....
        /*00b8*/ 	.word	0x00004490


	//   ....[9]....
        /*00bc*/ 	.word	0x000044c0


	//   ....[10]....
        /*00c0*/ 	.word	0x00004c60


	//   ....[11]....
        /*00c4*/ 	.word	0x00004ea0


	//----- nvinfo : EIATTR_VRC_CTA_INIT_COUNT
	.align		4
.L_43:
        /*00c8*/ 	.byte	0x02, 0x4a
        /*00ca*/ 	.byte	0x80
	.zero		1


	//----- nvinfo : EIATTR_SYSCALL_OFFSETS
	.align		4
        /*00cc*/ 	.byte	0x04, 0x46
        /*00ce*/ 	.short	(.L_45 - .L_44)


	//   ....[0]....
.L_44:
        /*00d0*/ 	.word	0x00006620


	//   ....[1]....
        /*00d4*/ 	.word	0x00006760


	//   ....[2]....
        /*00d8*/ 	.word	0x00006fe0


	//   ....[3]....
        /*00dc*/ 	.word	0x00007da0


	//----- nvinfo : EIATTR_MBARRIER_INSTR_OFFSETS
	.align		4
.L_45:
        /*00e0*/ 	.byte	0x04, 0x39
        /*00e2*/ 	.short	(.L_47 - .L_46)


	//   ....[0]....
.L_46:
        /*00e4*/ 	.word	0x000005e0
        /*00e8*/ 	.word	0x000000ff
        /*00ec*/ 	.word	0x00000000
        /*00f0*/ 	.short	0x0100
        /*00f2*/ 	.byte	0x05
	.zero		1


	//   ....[1]....
        /*00f4*/ 	.word	0x000005f0
        /*00f8*/ 	.word	0x000000ff
        /*00fc*/ 	.word	0x00000110
        /*0100*/ 	.short	0x0100
        /*0102*/ 	.byte	0x05
	.zero		1


	//   ....[2]....
        /*0104*/ 	.word	0x00000600
        /*0108*/ 	.word	0x000000ff
        /*010c*/ 	.word	0x00000008
        /*0110*/ 	.short	0x0100
        /*0112*/ 	.byte	0x05
	.zero		1


	//   ....[3]....
        /*0114*/ 	.word	0x00000610
        /*0118*/ 	.word	0x000000ff
        /*011c*/ 	.word	0x00000118
        /*0120*/ 	.short	0x0100
        /*0122*/ 	.byte	0x05
	.zero		1


	//   ....[4]....
        /*0124*/ 	.word	0x00000620
        /*0128*/ 	.word	0x000000ff
        /*012c*/ 	.word	0x00000010
        /*0130*/ 	.short	0x0100
        /*0132*/ 	.byte	0x05
	.zero		1


	//   ....[5]....
        /*0134*/ 	.word	0x00000630
        /*0138*/ 	.word	0x000000ff
        /*013c*/ 	.word	0x00000120
        /*0140*/ 	.short	0x0100
        /*0142*/ 	.byte	0x05
	.zero		1


	//   ....[6]....
        /*0144*/ 	.word	0x00000640
        /*0148*/ 	.word	0x000000ff
        /*014c*/ 	.word	0x00000018
        /*0150*/ 	.short	0x0100
        /*0152*/ 	.byte	0x05
	.zero		1


	//   ....[7]....
        /*0154*/ 	.word	0x00000650
        /*0158*/ 	.word	0x000000ff
        /*015c*/ 	.word	0x00000128
        /*0160*/ 	.short	0x0100
        /*0162*/ 	.byte	0x05
	.zero		1


	//   ....[8]....
        /*0164*/ 	.word	0x00000660
        /*0168*/ 	.word	0x000000ff
        /*016c*/ 	.word	0x00000020
        /*0170*/ 	.short	0x0100
        /*0172*/ 	.byte	0x05
	.zero		1


	//   ....[9]....
        /*0174*/ 	.word	0x00000670
        /*0178*/ 	.word	0x000000ff
        /*017c*/ 	.word	0x00000130
        /*0180*/ 	.short	0x0100
        /*0182*/ 	.byte	0x05
	.zero		1


	//   ....[10]....
        /*0184*/ 	.word	0x00000680
        /*0188*/ 	.word	0x000000ff
        /*018c*/ 	.word	0x00000028
        /*0190*/ 	.short	0x0100
        /*0192*/ 	.byte	0x05
	.zero		1


	//   ....[11]....
        /*0194*/ 	.word	0x00000690
        /*0198*/ 	.word	0x000000ff
        /*019c*/ 	.word	0x00000138
        /*01a0*/ 	.short	0x0100
        /*01a2*/ 	.byte	0x05
	.zero		1


	//   ....[12]....
        /*01a4*/ 	.word	0x000006a0
        /*01a8*/ 	.word	0x000000ff
        /*01ac*/ 	.word	0x00000030
        /*01b0*/ 	.short	0x0100
        /*01b2*/ 	.byte	0x05
	.zero		1


	//   ....[13]....
        /*01b4*/ 	.word	0x000006b0
        /*01b8*/ 	.word	0x000000ff
        /*01bc*/ 	.word	0x00000140
        /*01c0*/ 	.short	0x0100
        /*01c2*/ 	.byte	0x05
	.zero		1


	//   ....[14]....
        /*01c4*/ 	.word	0x000006c0
        /*01c8*/ 	.word	0x000000ff
        /*01cc*/ 	.word	0x00000038
        /*01d0*/ 	.short	0x0100
        /*01d2*/ 	.byte	0x05
	.zero		1


	//   ....[15]....
        /*01d4*/ 	.word	0x000006d0
        /*01d8*/ 	.word	0x000000ff
        /*01dc*/ 	.word	0x00000148
        /*01e0*/ 	.short	0x0100
        /*01e2*/ 	.byte	0x05
	.zero		1


	//   ....[16]....
        /*01e4*/ 	.word	0x000006e0
        /*01e8*/ 	.word	0x000000ff
        /*01ec*/ 	.word	0x00000040
        /*01f0*/ 	.short	0x0100
        /*01f2*/ 	.byte	0x05
	.zero		1


	//   ....[17]....
        /*01f4*/ 	.word	0x000006f0
        /*01f8*/ 	.word	0x000000ff
        /*01fc*/ 	.word	0x00000150
        /*0200*/ 	.short	0x0100
        /*0202*/ 	.byte	0x05
	.zero		1


	//   ....[18]....
        /*0204*/ 	.word	0x00000700
        /*0208*/ 	.word	0x000000ff
        /*020c*/ 	.word	0x00000048
        /*0210*/ 	.short	0x0100
        /*0212*/ 	.byte	0x05
	.zero		1


	//   ....[19]....
        /*0214*/ 	.word	0x00000710
        /*0218*/ 	.word	0x000000ff
        /*021c*/ 	.word	0x00000158
        /*0220*/ 	.short	0x0100
        /*0222*/ 	.byte	0x05
	.zero		1


	//   ....[20]....
        /*0224*/ 	.word	0x00000720
        /*0228*/ 	.word	0x000000ff
        /*022c*/ 	.word	0x00000050
        /*0230*/ 	.short	0x0100
        /*0232*/ 	.byte	0x05
	.zero		1


	//   ....[21]....
        /*0234*/ 	.word	0x00000730
        /*0238*/ 	.word	0x000000ff
        /*023c*/ 	.word	0x00000160
        /*0240*/ 	.short	0x0100
        /*0242*/ 	.byte	0x05
	.zero		1


	//   ....[22]....
        /*0244*/ 	.word	0x00000740
        /*0248*/ 	.word	0x000000ff
        /*024c*/ 	.word	0x00000058
        /*0250*/ 	.short	0x0100
        /*0252*/ 	.byte	0x05
	.zero		1


	//   ....[23]....
        /*0254*/ 	.word	0x00000750
        /*0258*/ 	.word	0x000000ff
        /*025c*/ 	.word	0x00000168
        /*0260*/ 	.short	0x0100
        /*0262*/ 	.byte	0x05
	.zero		1


	//   ....[24]....
        /*0264*/ 	.word	0x00000760
        /*0268*/ 	.word	0x000000ff
        /*026c*/ 	.word	0x00000060
        /*0270*/ 	.short	0x0100
        /*0272*/ 	.byte	0x05
	.zero		1


	//   ....[25]....
        /*0274*/ 	.word	0x00000770
        /*0278*/ 	.word	0x000000ff
        /*027c*/ 	.word	0x00000170
        /*0280*/ 	.short	0x0100
        /*0282*/ 	.byte	0x05
	.zero		1


	//   ....[26]....
        /*0284*/ 	.word	0x00000780
        /*0288*/ 	.word	0x000000ff
        /*028c*/ 	.word	0x00000068
        /*0290*/ 	.short	0x0100
        /*0292*/ 	.byte	0x05
	.zero		1


	//   ....[27]....
        /*0294*/ 	.word	0x00000790
        /*0298*/ 	.word	0x000000ff
        /*029c*/ 	.word	0x00000178
        /*02a0*/ 	.short	0x0100
        /*02a2*/ 	.byte	0x05
	.zero		1


	//   ....[28]....
        /*02a4*/ 	.word	0x000007a0
        /*02a8*/ 	.word	0x000000ff
        /*02ac*/ 	.word	0x00000070
        /*02b0*/ 	.short	0x0100
        /*02b2*/ 	.byte	0x05
	.zero		1


	//   ....[29]....
        /*02b4*/ 	.word	0x000007b0
        /*02b8*/ 	.word	0x000000ff
        /*02bc*/ 	.word	0x00000180
        /*02c0*/ 	.short	0x0100
        /*02c2*/ 	.byte	0x05
	.zero		1


	//   ....[30]....
        /*02c4*/ 	.word	0x000007c0
        /*02c8*/ 	.word	0x000000ff
        /*02cc*/ 	.word	0x00000078
        /*02d0*/ 	.short	0x0100
        /*02d2*/ 	.byte	0x05
	.zero		1


	//   ....[31]....
        /*02d4*/ 	.word	0x000007d0
        /*02d8*/ 	.word	0x000000ff
        /*02dc*/ 	.word	0x00000188
        /*02e0*/ 	.short	0x0100
        /*02e2*/ 	.byte	0x05
	.zero		1


	//   ....[32]....
        /*02e4*/ 	.word	0x000007e0
        /*02e8*/ 	.word	0x000000ff
        /*02ec*/ 	.word	0x00000080
        /*02f0*/ 	.short	0x0100
        /*02f2*/ 	.byte	0x05
	.zero		1


	//   ....[33]....
        /*02f4*/ 	.word	0x000007f0
        /*02f8*/ 	.word	0x000000ff
        /*02fc*/ 	.word	0x00000190
        /*0300*/ 	.short	0x0100
        /*0302*/ 	.byte	0x05
	.zero		1


	//   ....[34]....
        /*0304*/ 	.word	0x00000800
        /*0308*/ 	.word	0x000000ff
        /*030c*/ 	.word	0x00000088
        /*0310*/ 	.short	0x0100
        /*0312*/ 	.byte	0x05
	.zero		1


	//   ....[35]....
        /*0314*/ 	.word	0x00000810
        /*0318*/ 	.word	0x000000ff
        /*031c*/ 	.word	0x00000198
        /*0320*/ 	.short	0x0100
        /*0322*/ 	.byte	0x05
	.zero		1


	//   ....[36]....
        /*0324*/ 	.word	0x00000820
        /*0328*/ 	.word	0x000000ff
        /*032c*/ 	.word	0x00000090
        /*0330*/ 	.short	0x0100
        /*0332*/ 	.byte	0x05
	.zero		1


	//   ....[37]....
        /*0334*/ 	.word	0x00000830
        /*0338*/ 	.word	0x000000ff
        /*033c*/ 	.word	0x000001a0
        /*0340*/ 	.short	0x0100
        /*0342*/ 	.byte	0x05
	.zero		1


	//   ....[38]....
        /*0344*/ 	.word	0x00000840
        /*0348*/ 	.word	0x000000ff
        /*034c*/ 	.word	0x00000098
        /*0350*/ 	.short	0x0100
        /*0352*/ 	.byte	0x05
	.zero		1


	//   ....[39]....
        /*0354*/ 	.word	0x00000850
        /*0358*/ 	.word	0x000000ff
        /*035c*/ 	.word	0x000001a8
        /*0360*/ 	.short	0x0100
        /*0362*/ 	.byte	0x05
	.zero		1


	//   ....[40]....
        /*0364*/ 	.word	0x00000860
        /*0368*/ 	.word	0x000000ff
        /*036c*/ 	.word	0x000000a0
        /*0370*/ 	.short	0x0100
        /*0372*/ 	.byte	0x05
	.zero		1


	//   ....[41]....
        /*0374*/ 	.word	0x00000870
        /*0378*/ 	.word	0x000000ff
        /*037c*/ 	.word	0x000001b0
        /*0380*/ 	.short	0x0100
        /*0382*/ 	.byte	0x05
	.zero		1


	//   ....[42]....
        /*0384*/ 	.word	0x00000880
        /*0388*/ 	.word	0x000000ff
        /*038c*/ 	.word	0x000000a8
        /*0390*/ 	.short	0x0100
        /*0392*/ 	.byte	0x05
	.zero		1


	//   ....[43]....
        /*0394*/ 	.word	0x00000890
        /*0398*/ 	.word	0x000000ff
        /*039c*/ 	.word	0x000001b8
        /*03a0*/ 	.short	0x0100
        /*03a2*/ 	.byte	0x05
	.zero		1


	//   ....[44]....
        /*03a4*/ 	.word	0x000008a0
        /*03a8*/ 	.word	0x000000ff
        /*03ac*/ 	.word	0x000000b0
        /*03b0*/ 	.short	0x0100
        /*03b2*/ 	.byte	0x05
	.zero		1


	//   ....[45]....
        /*03b4*/ 	.word	0x000008b0
        /*03b8*/ 	.word	0x000000ff
        /*03bc*/ 	.word	0x000001c0
        /*03c0*/ 	.short	0x0100
        /*03c2*/ 	.byte	0x05
	.zero		1


	//   ....[46]....
        /*03c4*/ 	.word	0x000008c0
        /*03c8*/ 	.word	0x000000ff
        /*03cc*/ 	.word	0x000000b8
        /*03d0*/ 	.short	0x0100
        /*03d2*/ 	.byte	0x05
	.zero		1


	//   ....[47]....
        /*03d4*/ 	.word	0x000008d0
        /*03d8*/ 	.word	0x000000ff
        /*03dc*/ 	.word	0x000001c8
        /*03e0*/ 	.short	0x0100
        /*03e2*/ 	.byte	0x05
	.zero		1


	//   ....[48]....
        /*03e4*/ 	.word	0x000008e0
        /*03e8*/ 	.word	0x000000ff
        /*03ec*/ 	.word	0x000000c0
        /*03f0*/ 	.short	0x0100
        /*03f2*/ 	.byte	0x05
	.zero		1


	//   ....[49]....
        /*03f4*/ 	.word	0x000008f0
        /*03f8*/ 	.word	0x000000ff
        /*03fc*/ 	.word	0x000001d0
        /*0400*/ 	.short	0x0100
        /*0402*/ 	.byte	0x05
	.zero		1


	//   ....[50]....
        /*0404*/ 	.word	0x00000900
        /*0408*/ 	.word	0x000000ff
        /*040c*/ 	.word	0x000000c8
        /*0410*/ 	.short	0x0100
        /*0412*/ 	.byte	0x05
	.zero		1


	//   ....[51]....
        /*0414*/ 	.word	0x00000910
        /*0418*/ 	.word	0x000000ff
        /*041c*/ 	.word	0x000001d8
        /*0420*/ 	.short	0x0100
        /*0422*/ 	.byte	0x05
	.zero		1


	//   ....[52]....
        /*0424*/ 	.word	0x00000920
        /*0428*/ 	.word	0x000000ff
        /*042c*/ 	.word	0x000000d0
        /*0430*/ 	.short	0x0100
        /*0432*/ 	.byte	0x05
	.zero		1


	//   ....[53]....
        /*0434*/ 	.word	0x00000930
        /*0438*/ 	.word	0x000000ff
        /*043c*/ 	.word	0x000001e0
        /*0440*/ 	.short	0x0100
        /*0442*/ 	.byte	0x05
	.zero		1


	//   ....[54]....
        /*0444*/ 	.word	0x00000940
        /*0448*/ 	.word	0x000000ff
        /*044c*/ 	.word	0x000000d8
        /*0450*/ 	.short	0x0100
        /*0452*/ 	.byte	0x05
	.zero		1


	//   ....[55]....
        /*0454*/ 	.word	0x00000950
        /*0458*/ 	.word	0x000000ff
        /*045c*/ 	.word	0x000001e8
        /*0460*/ 	.short	0x0100
        /*0462*/ 	.byte	0x05
	.zero		1


	//   ....[56]....
        /*0464*/ 	.word	0x00000960
        /*0468*/ 	.word	0x000000ff
        /*046c*/ 	.word	0x000000e0
        /*0470*/ 	.short	0x0100
        /*0472*/ 	.byte	0x05
	.zero		1


	//   ....[57]....
        /*0474*/ 	.word	0x00000970
        /*0478*/ 	.word	0x000000ff
        /*047c*/ 	.word	0x000001f0
        /*0480*/ 	.short	0x0100
        /*0482*/ 	.byte	0x05
	.zero		1


	//   ....[58]....
        /*0484*/ 	.word	0x00000980
        /*0488*/ 	.word	0x000000ff
        /*048c*/ 	.word	0x000000e8
        /*0490*/ 	.short	0x0100
        /*0492*/ 	.byte	0x05
	.zero		1


	//   ....[59]....
        /*0494*/ 	.word	0x00000990
        /*0498*/ 	.word	0x000000ff
        /*049c*/ 	.word	0x000001f8
        /*04a0*/ 	.short	0x0100
        /*04a2*/ 	.byte	0x05
	.zero		1


	//   ....[60]....
        /*04a4*/ 	.word	0x000009a0
        /*04a8*/ 	.word	0x000000ff
        /*04ac*/ 	.word	0x000000f0
        /*04b0*/ 	.short	0x0100
        /*04b2*/ 	.byte	0x05
	.zero		1


	//   ....[61]....
        /*04b4*/ 	.word	0x000009b0
        /*04b8*/ 	.word	0x000000ff
        /*04bc*/ 	.word	0x00000200
        /*04c0*/ 	.short	0x0100
        /*04c2*/ 	.byte	0x05
	.zero		1


	//   ....[62]....
        /*04c4*/ 	.word	0x000009c0
        /*04c8*/ 	.word	0x000000ff
        /*04cc*/ 	.word	0x000000f8
        /*04d0*/ 	.short	0x0100
        /*04d2*/ 	.byte	0x05
	.zero		1


	//   ....[63]....
        /*04d4*/ 	.word	0x000009d0
        /*04d8*/ 	.word	0x000000ff
        /*04dc*/ 	.word	0x00000208
        /*04e0*/ 	.short	0x0100
        /*04e2*/ 	.byte	0x05
	.zero		1


	//   ....[64]....
        /*04e4*/ 	.word	0x000009e0
        /*04e8*/ 	.word	0x000000ff
        /*04ec*/ 	.word	0x00000100
        /*04f0*/ 	.short	0x0100
        /*04f2*/ 	.byte	0x05
	.zero		1


	//   ....[65]....
        /*04f4*/ 	.word	0x000009f0
        /*04f8*/ 	.word	0x000000ff
        /*04fc*/ 	.word	0x00000210
        /*0500*/ 	.short	0x0100
        /*0502*/ 	.byte	0x05
	.zero		1


	//   ....[66]....
        /*0504*/ 	.word	0x00000a00
        /*0508*/ 	.word	0x000000ff
        /*050c*/ 	.word	0x00000108
        /*0510*/ 	.short	0x0100
        /*0512*/ 	.byte	0x05
	.zero		1


	//   ....[67]....
        /*0514*/ 	.word	0x00000a10
        /*0518*/ 	.word	0x000000ff
        /*051c*/ 	.word	0x00000218
        /*0520*/ 	.short	0x0100
        /*0522*/ 	.byte	0x05
	.zero		1


	//   ....[68]....
        /*0524*/ 	.word	0x00000b50
        /*0528*/ 	.word	0x000000ff
        /*052c*/ 	.word	0x00000220
        /*0530*/ 	.short	0x0100
        /*0532*/ 	.byte	0x07
	.zero		1


	//   ....[69]....
        /*0534*/ 	.word	0x00000b60
        /*0538*/ 	.word	0x000000ff
        /*053c*/ 	.word	0x00000230
        /*0540*/ 	.short	0x0100
        /*0542*/ 	.byte	0x07
	.zero		1


	//   ....[70]....
        /*0544*/ 	.word	0x00000b70
        /*0548*/ 	.word	0x000000ff
        /*054c*/ 	.word	0x00000228
        /*0550*/ 	.short	0x0100
        /*0552*/ 	.byte	0x07
	.zero		1


	//   ....[71]....
        /*0554*/ 	.word	0x00000b80
        /*0558*/ 	.word	0x000000ff
        /*055c*/ 	.word	0x00000238
        /*0560*/ 	.short	0x0100
        /*0562*/ 	.byte	0x07
	.zero		1


	//   ....[72]....
        /*0564*/ 	.word	0x00000c70
        /*0568*/ 	.word	0x000000ff
        /*056c*/ 	.word	0x00000240
        /*0570*/ 	.short	0x0100
        /*0572*/ 	.byte	0x05
	.zero		1


	//   ....[73]....
        /*0574*/ 	.word	0x00000c80
        /*0578*/ 	.word	0x000000ff
        /*057c*/ 	.word	0x00000248
        /*0580*/ 	.short	0x0100
        /*0582*/ 	.byte	0x05
	.zero		1


	//   ....[74]....
        /*0584*/ 	.word	0x00000dc0
        /*0588*/ 	.word	0x000000ff
        /*058c*/ 	.word	0x00000250
        /*0590*/ 	.short	0x0100
        /*0592*/ 	.byte	0x05
	.zero		1


	//   ....[75]....
        /*0594*/ 	.word	0x00000dd0
        /*0598*/ 	.word	0x000000ff
        /*059c*/ 	.word	0x00000258
        /*05a0*/ 	.short	0x0100
        /*05a2*/ 	.byte	0x05
	.zero		1


	//   ....[76]....
        /*05a4*/ 	.word	0x00000f00
        /*05a8*/ 	.word	0x000000ff
        /*05ac*/ 	.word	0x00000260
        /*05b0*/ 	.short	0x0100
        /*05b2*/ 	.byte	0x07
	.zero		1


	//   ....[77]....
        /*05b4*/ 	.word	0x00000f10
        /*05b8*/ 	.word	0x000000ff
        /*05bc*/ 	.word	0x00000270
        /*05c0*/ 	.short	0x0100
        /*05c2*/ 	.byte	0x07
	.zero		1


	//   ....[78]....
        /*05c4*/ 	.word	0x00000f20
        /*05c8*/ 	.word	0x000000ff
        /*05cc*/ 	.word	0x00000268
        /*05d0*/ 	.short	0x0100
        /*05d2*/ 	.byte	0x07
	.zero		1


	//   ....[79]....
        /*05d4*/ 	.word	0x00000f30
        /*05d8*/ 	.word	0x000000ff
        /*05dc*/ 	.word	0x00000278
        /*05e0*/ 	.short	0x0100
        /*05e2*/ 	.byte	0x07
	.zero		1


	//   ....[80]....
        /*05e4*/ 	.word	0x00001870
        /*05e8*/ 	.word	0x000000ff
        /*05ec*/ 	.word	0x00000110
        /*05f0*/ 	.short	0x010a
        /*05f2*/ 	.byte	0x04
	.zero		1


	//   ....[81]....
        /*05f4*/ 	.word	0x00001b30
        /*05f8*/ 	.word	0x000000ff
        /*05fc*/ 	.word	0x00000110
        /*0600*/ 	.short	0x010a
        /*0602*/ 	.byte	0x09
	.zero		1


	//   ....[82]....
        /*0604*/ 	.word	0x00001ca0
        /*0608*/ 	.word	0x000000ff
        /*060c*/ 	.word	0x00000110
        /*0610*/ 	.short	0x010a
        /*0612*/ 	.byte	0x08
	.zero		1


	//   ....[83]....
        /*0614*/ 	.word	0x00001e60
        /*0618*/ 	.word	0x000000ff
        /*061c*/ 	.word	0x00000248
        /*0620*/ 	.short	0x0101
        /*0622*/ 	.byte	0x16
	.zero		1


	//   ....[84]....
        /*0624*/ 	.word	0x00001e90
        /*0628*/ 	.word	0x000000ff
        /*062c*/ 	.word	0x00000110
        /*0630*/ 	.short	0x010a
        /*0632*/ 	.byte	0x04
	.zero		1


	//   ....[85]....
        /*0634*/ 	.word	0x00002130
        /*0638*/ 	.word	0x000000ff
        /*063c*/ 	.word	0x00000110
        /*0640*/ 	.short	0x010a
        /*0642*/ 	.byte	0x11
	.zero		1


	//   ....[86]....
        /*0644*/ 	.word	0x000022a0
        /*0648*/ 	.word	0x000000ff
        /*064c*/ 	.word	0x00000110
        /*0650*/ 	.short	0x010a
        /*0652*/ 	.byte	0x08
	.zero		1


	//   ....[87]....
        /*0654*/ 	.word	0x000024a0
        /*0658*/ 	.word	0x000000ff
        /*065c*/ 	.word	0x00000250
        /*0660*/ 	.short	0x010a
        /*0662*/ 	.byte	0x16
	.zero		1


	//   ....[88]....
        /*0664*/ 	.word	0x00002560
        /*0668*/ 	.word	0x000000ff
        /*066c*/ 	.word	0x00000000
        /*0670*/ 	.short	0x0101
        /*0672*/ 	.byte	0x04
	.zero		1


	//   ....[89]....
        /*0674*/ 	.word	0x00002a60
        /*0678*/ 	.word	0x000000ff
        /*067c*/ 	.word	0x00000000
        /*0680*/ 	.short	0x010a
        /*0682*/ 	.byte	0x04
	.zero		1


	//   ....[90]....
        /*0684*/ 	.word	0x00002b00
        /*0688*/ 	.word	0x000000ff
        /*068c*/ 	.word	0x00000000
        /*0690*/ 	.short	0x010a
        /*0692*/ 	.byte	0x04
	.zero		1


	//   ....[91]....
        /*0694*/ 	.word	0x00002ba0
        /*0698*/ 	.word	0x000000ff
        /*069c*/ 	.word	0x00000000
        /*06a0*/ 	.short	0x010a
        /*06a2*/ 	.byte	0x04
	.zero		1


	//   ....[92]....
        /*06a4*/ 	.word	0x00002c40
        /*06a8*/ 	.word	0x000000ff
        /*06ac*/ 	.word	0x00000000
        /*06b0*/ 	.short	0x010a
        /*06b2*/ 	.byte	0x04
	.zero		1


	//   ....[93]....
        /*06b4*/ 	.word	0x00002ce0
        /*06b8*/ 	.word	0x000000ff
        /*06bc*/ 	.word	0x00000000
        /*06c0*/ 	.short	0x010a
        /*06c2*/ 	.byte	0x04
	.zero		1


	//   ....[94]....
        /*06c4*/ 	.word	0x00002d80
        /*06c8*/ 	.word	0x000000ff
        /*06cc*/ 	.word	0x00000000
        /*06d0*/ 	.short	0x010a
        /*06d2*/ 	.byte	0x04
	.zero		1


	//   ....[95]....
        /*06d4*/ 	.word	0x00002e20
        /*06d8*/ 	.word	0x000000ff
        /*06dc*/ 	.word	0x00000000
        /*06e0*/ 	.short	0x010a
        /*06e2*/ 	.byte	0x04
	.zero		1


	//   ....[96]....
        /*06e4*/ 	.word	0x00002ec0
        /*06e8*/ 	.word	0x000000ff
        /*06ec*/ 	.word	0x00000000
        /*06f0*/ 	.short	0x010a
        /*06f2*/ 	.byte	0x04
	.zero		1


	//   ....[97]....
        /*06f4*/ 	.word	0x00002f60
        /*06f8*/ 	.word	0x000000ff
        /*06fc*/ 	.word	0x00000000
        /*0700*/ 	.short	0x010a
        /*0702*/ 	.byte	0x04
	.zero		1


	//   ....[98]....
        /*0704*/ 	.word	0x00003000
        /*0708*/ 	.word	0x000000ff
        /*070c*/ 	.word	0x00000000
        /*0710*/ 	.short	0x010a
        /*0712*/ 	.byte	0x04
	.zero		1


	//   ....[99]....
        /*0714*/ 	.word	0x000030a0
        /*0718*/ 	.word	0x000000ff
        /*071c*/ 	.word	0x00000000
        /*0720*/ 	.short	0x010a
        /*0722*/ 	.byte	0x04
	.zero		1


	//   ....[100]....
        /*0724*/ 	.word	0x00003140
        /*0728*/ 	.word	0x000000ff
        /*072c*/ 	.word	0x00000000
        /*0730*/ 	.short	0x010a
        /*0732*/ 	.byte	0x04
	.zero		1


	//   ....[101]....
        /*0734*/ 	.word	0x000031e0
        /*0738*/ 	.word	0x000000ff
        /*073c*/ 	.word	0x00000000
        /*0740*/ 	.short	0x010a
        /*0742*/ 	.byte	0x04
	.zero		1


	//   ....[102]....
        /*0744*/ 	.word	0x00003280
        /*0748*/ 	.word	0x000000ff
        /*074c*/ 	.word	0x00000000
        /*0750*/ 	.short	0x010a
        /*0752*/ 	.byte	0x04
	.zero		1


	//   ....[103]....
        /*0754*/ 	.word	0x00003320
        /*0758*/ 	.word	0x000000ff
        /*075c*/ 	.word	0x00000000
        /*0760*/ 	.short	0x010a
        /*0762*/ 	.byte	0x04
	.zero		1


	//   ....[104]....
        /*0764*/ 	.word	0x000033c0
        /*0768*/ 	.word	0x000000ff
        /*076c*/ 	.word	0x00000000
        /*0770*/ 	.short	0x010a
        /*0772*/ 	.byte	0x04
	.zero		1


	//   ....[105]....
        /*0774*/ 	.word	0x00003460
        /*0778*/ 	.word	0x000000ff
        /*077c*/ 	.word	0x00000000
        /*0780*/ 	.short	0x010a
        /*0782*/ 	.byte	0x04
	.zero		1


	//   ....[106]....
        /*0784*/ 	.word	0x00003500
        /*0788*/ 	.word	0x000000ff
        /*078c*/ 	.word	0x00000000
        /*0790*/ 	.short	0x010a
        /*0792*/ 	.byte	0x04
	.zero		1


	//   ....[107]....
        /*0794*/ 	.word	0x000035a0
        /*0798*/ 	.word	0x000000ff
        /*079c*/ 	.word	0x00000000
        /*07a0*/ 	.short	0x010a
        /*07a2*/ 	.byte	0x04
	.zero		1


	//   ....[108]....
        /*07a4*/ 	.word	0x00003640
        /*07a8*/ 	.word	0x000000ff
        /*07ac*/ 	.word	0x00000000
        /*07b0*/ 	.short	0x010a
        /*07b2*/ 	.byte	0x04
	.zero		1


	//   ....[109]....
        /*07b4*/ 	.word	0x000036e0
        /*07b8*/ 	.word	0x000000ff
        /*07bc*/ 	.word	0x00000000
        /*07c0*/ 	.short	0x010a
        /*07c2*/ 	.byte	0x04
	.zero		1


	//   ....[110]....
        /*07c4*/ 	.word	0x00003780
        /*07c8*/ 	.word	0x000000ff
        /*07cc*/ 	.word	0x00000000
        /*07d0*/ 	.short	0x010a
        /*07d2*/ 	.byte	0x04
	.zero		1


	//   ....[111]....
        /*07d4*/ 	.word	0x00003820
        /*07d8*/ 	.word	0x000000ff
        /*07dc*/ 	.word	0x00000000
        /*07e0*/ 	.short	0x010a
        /*07e2*/ 	.byte	0x04
	.zero		1


	//   ....[112]....
        /*07e4*/ 	.word	0x000038c0
        /*07e8*/ 	.word	0x000000ff
        /*07ec*/ 	.word	0x00000000
        /*07f0*/ 	.short	0x010a
        /*07f2*/ 	.byte	0x04
	.zero		1


	//   ....[113]....
        /*07f4*/ 	.word	0x00003960
        /*07f8*/ 	.word	0x000000ff
        /*07fc*/ 	.word	0x00000000
        /*0800*/ 	.short	0x010a
        /*0802*/ 	.byte	0x04
	.zero		1


	//   ....[114]....
        /*0804*/ 	.word	0x00003a00
        /*0808*/ 	.word	0x000000ff
        /*080c*/ 	.word	0x00000000
        /*0810*/ 	.short	0x010a
        /*0812*/ 	.byte	0x04
	.zero		1


	//   ....[115]....
        /*0814*/ 	.word	0x00003aa0
        /*0818*/ 	.word	0x000000ff
        /*081c*/ 	.word	0x00000000
        /*0820*/ 	.short	0x010a
        /*0822*/ 	.byte	0x04
	.zero		1


	//   ....[116]....
        /*0824*/ 	.word	0x00003b40
        /*0828*/ 	.word	0x000000ff
        /*082c*/ 	.word	0x00000000
        /*0830*/ 	.short	0x010a
        /*0832*/ 	.byte	0x04
	.zero		1


	//   ....[117]....
        /*0834*/ 	.word	0x00003be0
        /*0838*/ 	.word	0x000000ff
        /*083c*/ 	.word	0x00000000
        /*0840*/ 	.short	0x010a
        /*0842*/ 	.byte	0x04
	.zero		1


	//   ....[118]....
        /*0844*/ 	.word	0x00003c80
        /*0848*/ 	.word	0x000000ff
        /*084c*/ 	.word	0x00000000
        /*0850*/ 	.short	0x010a
        /*0852*/ 	.byte	0x04
	.zero		1


	//   ....[119]....
        /*0854*/ 	.word	0x00003d20
        /*0858*/ 	.word	0x000000ff
        /*085c*/ 	.word	0x00000000
        /*0860*/ 	.short	0x010a
        /*0862*/ 	.byte	0x04
	.zero		1


	//   ....[120]....
        /*0864*/ 	.word	0x00003dc0
        /*0868*/ 	.word	0x000000ff
        /*086c*/ 	.word	0x00000000
        /*0870*/ 	.short	0x010a
        /*0872*/ 	.byte	0x04
	.zero		1


	//   ....[121]....
        /*0874*/ 	.word	0x00003e60
        /*0878*/ 	.word	0x000000ff
        /*087c*/ 	.word	0x00000000
        /*0880*/ 	.short	0x010a
        /*0882*/ 	.byte	0x04
	.zero		1


	//   ....[122]....
        /*0884*/ 	.word	0x00003f10
        /*0888*/ 	.word	0x00000000
        /*088c*/ 	.word	0x00000000
        /*0890*/ 	.short	0x010a
        /*0892*/ 	.byte	0xff
	.zero		1


	//   ....[123]....
        /*0894*/ 	.word	0x00004040
        /*0898*/ 	.word	0x000000ff
        /*089c*/ 	.word	0x00000258
        /*08a0*/ 	.short	0x010a
        /*08a2*/ 	.byte	0x2d
	.zero		1


	//   ....[124]....
        /*08a4*/ 	.word	0x000040e0
        /*08a8*/ 	.word	0x000000ff
        /*08ac*/ 	.word	0x00000250
        /*08b0*/ 	.short	0x010a
        /*08b2*/ 	.byte	0x2d
	.zero		1


	//   ....[125]....
        /*08b4*/ 	.word	0x00004180
        /*08b8*/ 	.word	0x000000ff
        /*08bc*/ 	.word	0x00000000
        /*08c0*/ 	.short	0x0101
        /*08c2*/ 	.byte	0x06
	.zero		1


	//   ....[126]....
        /*08c4*/ 	.word	0x000041c0
        /*08c8*/ 	.word	0x000000ff
        /*08cc*/ 	.word	0x00000258
        /*08d0*/ 	.short	0x0106
        /*08d2*/ 	.byte	0x2d
	.zero		1


	//   ....[127]....
        /*08d4*/ 	.word	0x00004200
        /*08d8*/ 	.word	0x00000000
        /*08dc*/ 	.word	0x00000258
        /*08e0*/ 	.short	0x010a
        /*08e2*/ 	.byte	0xff
	.zero		1


	//   ....[128]....
        /*08e4*/ 	.word	0x000046e0
        /*08e8*/ 	.word	0x000000ff
        /*08ec*/ 	.word	0x00000250
        /*08f0*/ 	.short	0x010a
        /*08f2*/ 	.byte	0x06
	.zero		1


	//   ....[129]....
        /*08f4*/ 	.word	0x00004790
        /*08f8*/ 	.word	0x000000ff
        /*08fc*/ 	.word	0x00000000
        /*0900*/ 	.short	0x0101
        /*0902*/ 	.byte	0x05
	.zero		1


	//   ....[130]....
        /*0904*/ 	.word	0x000047a0
        /*0908*/ 	.word	0x000000ff
        /*090c*/ 	.word	0x00000270
        /*0910*/ 	.short	0x010a
        /*0912*/ 	.byte	0x08
	.zero		1


	//   ....[131]....
        /*0914*/ 	.word	0x00004860
        /*0918*/ 	.word	0x000000ff
        /*091c*/ 	.word	0x00000000
        /*0920*/ 	.short	0x010a
        /*0922*/ 	.byte	0x04
	.zero		1


	//   ....[132]....
        /*0924*/ 	.word	0x000048a0
        /*0928*/ 	.word	0x000000ff
        /*092c*/ 	.word	0x00000000
        /*0930*/ 	.short	0x010a
        /*0932*/ 	.byte	0x07
	.zero		1


	//   ....[133]....
        /*0934*/ 	.word	0x000049a0
        /*0938*/ 	.word	0x000000ff
        /*093c*/ 	.word	0x00000000
        /*0940*/ 	.short	0x010a
        /*0942*/ 	.byte	0x04
	.zero		1


	//   ....[134]....
        /*0944*/ 	.word	0x00004bb0
        /*0948*/ 	.word	0x000000ff
        /*094c*/ 	.word	0x00000000
        /*0950*/ 	.short	0x010a
        /*0952*/ 	.byte	0x05
	.zero		1


	//   ....[135]....
        /*0954*/ 	.word	0x00004c40
        /*0958*/ 	.word	0x000000ff
        /*095c*/ 	.word	0x00000000
        /*0960*/ 	.short	0x010a
        /*0962*/ 	.byte	0x07
	.zero		1


	//   ....[136]....
        /*0964*/ 	.word	0x00005120
        /*0968*/ 	.word	0x000000ff
        /*096c*/ 	.word	0x00000250
        /*0970*/ 	.short	0x010a
        /*0972*/ 	.byte	0x16
	.zero		1


	//   ....[137]....
        /*0974*/ 	.word	0x000051c0
        /*0978*/ 	.word	0x000000ff
        /*097c*/ 	.word	0x00000000
        /*0980*/ 	.short	0x0101
        /*0982*/ 	.byte	0x0f
	.zero		1


	//   ....[138]....
        /*0984*/ 	.word	0x000054e0
        /*0988*/ 	.word	0x000000ff
        /*098c*/ 	.word	0x00000248
        /*0990*/ 	.short	0x010a
        /*0992*/ 	.byte	0x16
	.zero		1


	//   ....[139]....
        /*0994*/ 	.word	0x000056c0
        /*0998*/ 	.word	0x000000ff
        /*099c*/ 	.word	0x00000230
        /*09a0*/ 	.short	0x010a
        /*09a2*/ 	.byte	0x16
	.zero		1


	//   ....[140]....
        /*09a4*/ 	.word	0x00005960
        /*09a8*/ 	.word	0x000000ff
        /*09ac*/ 	.word	0x00000220
        /*09b0*/ 	.short	0x010b
        /*09b2*/ 	.byte	0x16
	.zero		1


	//   ....[141]....
        /*09b4*/ 	.word	0x000059a0
        /*09b8*/ 	.word	0x000000ff
        /*09bc*/ 	.word	0x00000000
        /*09c0*/ 	.short	0x0101
        /*09c2*/ 	.byte	0x2d
	.zero		1


	//   ....[142]....
        /*09c4*/ 	.word	0x000059e0
        /*09c8*/ 	.word	0x000000ff
        /*09cc*/ 	.word	0x00000238
        /*09d0*/ 	.short	0x010a
        /*09d2*/ 	.byte	0x16
	.zero		1


	//   ....[143]....
        /*09d4*/ 	.word	0x00005bf0
        /*09d8*/ 	.word	0x000000ff
        /*09dc*/ 	.word	0x00000228
        /*09e0*/ 	.short	0x010b
        /*09e2*/ 	.byte	0x16
	.zero		1


	//   ....[144]....
        /*09e4*/ 	.word	0x00005c10
        /*09e8*/ 	.word	0x000000ff
        /*09ec*/ 	.word	0x00000000
        /*09f0*/ 	.short	0x0101
        /*09f2*/ 	.byte	0x17
	.zero		1


	//   ....[145]....
        /*09f4*/ 	.word	0x00005c40
        /*09f8*/ 	.word	0x000000ff
        /*09fc*/ 	.word	0x00000230
        /*0a00*/ 	.short	0x010a
        /*0a02*/ 	.byte	0x16
	.zero		1


	//   ....[146]....
        /*0a04*/ 	.word	0x00005c80
        /*0a08*/ 	.word	0x00000000
        /*0a0c*/ 	.word	0x00000238
        /*0a10*/ 	.short	0x010a
        /*0a12*/ 	.byte	0xff
	.zero		1


	//   ....[147]....
        /*0a14*/ 	.word	0x00005ff0
        /*0a18*/ 	.word	0x000000ff
        /*0a1c*/ 	.word	0x00000250
        /*0a20*/ 	.short	0x010a
        /*0a22*/ 	.byte	0x33
	.zero		1


	//   ....[148]....
        /*0a24*/ 	.word	0x00006110
        /*0a28*/ 	.word	0x000000ff
        /*0a2c*/ 	.word	0x00000000
        /*0a30*/ 	.short	0x0101
        /*0a32*/ 	.byte	0x04
	.zero		1


	//   ....[149]....
        /*0a34*/ 	.word	0x00006ba0
        /*0a38*/ 	.word	0x00000000
        /*0a3c*/ 	.word	0x00000220
        /*0a40*/ 	.short	0x010a
        /*0a42*/ 	.byte	0xff
	.zero		1


	//   ....[150]....
        /*0a44*/ 	.word	0x00006c30
        /*0a48*/ 	.word	0x00000078
        /*0a4c*/ 	.word	0x00000260
        /*0a50*/ 	.short	0x010a
        /*0a52*/ 	.byte	0xff
	.zero		1


	//   ....[151]....
        /*0a54*/ 	.word	0x00006d20
        /*0a58*/ 	.word	0x00000000
        /*0a5c*/ 	.word	0x00000220
        /*0a60*/ 	.short	0x010a
        /*0a62*/ 	.byte	0xff
	.zero		1


	//   ....[152]....
        /*0a64*/ 	.word	0x00006e30
        /*0a68*/ 	.word	0x00000000
        /*0a6c*/ 	.word	0x00000000
        /*0a70*/ 	.short	0x0101
        /*0a72*/ 	.byte	0xff
	.zero		1


	//   ....[153]....
        /*0a74*/ 	.word	0x00006eb0
        /*0a78*/ 	.word	0x00000078
        /*0a7c*/ 	.word	0x00000260
        /*0a80*/ 	.short	0x010a
        /*0a82*/ 	.byte	0xff
	.zero		1


	//   ....[154]....
        /*0a84*/ 	.word	0x00007a40
        /*0a88*/ 	.word	0x00000002
        /*0a8c*/ 	.word	0x00000220
        /*0a90*/ 	.short	0x010a
        /*0a92*/ 	.byte	0xff
	.zero		1


	//   ....[155]....
        /*0a94*/ 	.word	0x00007b10
        /*0a98*/ 	.word	0x00000002
        /*0a9c*/ 	.word	0x00000220
        /*0aa0*/ 	.short	0x010a
        /*0aa2*/ 	.byte	0xff
	.zero		1


	//   ....[156]....
        /*0aa4*/ 	.word	0x00007c40
        /*0aa8*/ 	.word	0x00000002
        /*0aac*/ 	.word	0x00000000
        /*0ab0*/ 	.short	0x0101
        /*0ab2*/ 	.byte	0xff
	.zero		1


	//   ....[157]....
        /*0ab4*/ 	.word	0x00008060
        /*0ab8*/ 	.word	0x000000ff
        /*0abc*/ 	.word	0x00000000
        /*0ac0*/ 	.short	0x0101
        /*0ac2*/ 	.byte	0x05
	.zero		1


	//   ....[158]....
        /*0ac4*/ 	.word	0x00008890
        /*0ac8*/ 	.word	0x00000002
        /*0acc*/ 	.word	0x00000110
        /*0ad0*/ 	.short	0x010a
        /*0ad2*/ 	.byte	0xff
	.zero		1


	//   ....[159]....
        /*0ad4*/ 	.word	0x000088f0
        /*0ad8*/ 	.word	0x00000002
        /*0adc*/ 	.word	0x00000110
        /*0ae0*/ 	.short	0x010a
        /*0ae2*/ 	.byte	0xff
	.zero		1


	//   ....[160]....
        /*0ae4*/ 	.word	0x00008950
        /*0ae8*/ 	.word	0x00000002
        /*0aec*/ 	.word	0x00000250
        /*0af0*/ 	.short	0x010a
        /*0af2*/ 	.byte	0xff
	.zero		1


	//   ....[161]....
        /*0af4*/ 	.word	0x000089b0
        /*0af8*/ 	.word	0x00000000
        /*0afc*/ 	.word	0x00000000
        /*0b00*/ 	.short	0x010a
        /*0b02*/ 	.byte	0xff
	.zero		1


	//   ....[162]....
        /*0b04*/ 	.word	0x00008a10
        /*0b08*/ 	.word	0x00000000
        /*0b0c*/ 	.word	0x00000000
        /*0b10*/ 	.short	0x010a
        /*0b12*/ 	.byte	0xff
	.zero		1


	//   ....[163]....
        /*0b14*/ 	.word	0x00008a70
        /*0b18*/ 	.word	0x00000000
        /*0b1c*/ 	.word	0x00000000
        /*0b20*/ 	.short	0x010a
        /*0b22*/ 	.byte	0xff
	.zero		1


	//   ....[164]....
        /*0b24*/ 	.word	0x00008ad0
        /*0b28*/ 	.word	0x00000000
        /*0b2c*/ 	.word	0x00000000
        /*0b30*/ 	.short	0x010a
        /*0b32*/ 	.byte	0xff
	.zero		1


	//   ....[165]....
        /*0b34*/ 	.word	0x00008b30
        /*0b38*/ 	.word	0x00000000
        /*0b3c*/ 	.word	0x00000000
        /*0b40*/ 	.short	0x010a
        /*0b42*/ 	.byte	0xff
	.zero		1


	//   ....[166]....
        /*0b44*/ 	.word	0x00008b90
        /*0b48*/ 	.word	0x00000000
        /*0b4c*/ 	.word	0x00000000
        /*0b50*/ 	.short	0x010a
        /*0b52*/ 	.byte	0xff
	.zero		1


	//   ....[167]....
        /*0b54*/ 	.word	0x00008bf0
        /*0b58*/ 	.word	0x00000000
        /*0b5c*/ 	.word	0x00000000
        /*0b60*/ 	.short	0x010a
        /*0b62*/ 	.byte	0xff
	.zero		1


	//   ....[168]....
        /*0b64*/ 	.word	0x00008c50
        /*0b68*/ 	.word	0x00000000
        /*0b6c*/ 	.word	0x00000000
        /*0b70*/ 	.short	0x010a
        /*0b72*/ 	.byte	0xff
	.zero		1


	//   ....[169]....
        /*0b74*/ 	.word	0x00008cb0
        /*0b78*/ 	.word	0x00000000
        /*0b7c*/ 	.word	0x00000000
        /*0b80*/ 	.short	0x010a
        /*0b82*/ 	.byte	0xff
	.zero		1


	//   ....[170]....
        /*0b84*/ 	.word	0x00008d10
        /*0b88*/ 	.word	0x00000000
        /*0b8c*/ 	.word	0x00000000
        /*0b90*/ 	.short	0x010a
        /*0b92*/ 	.byte	0xff
	.zero		1


	//   ....[171]....
        /*0b94*/ 	.word	0x00008d70
        /*0b98*/ 	.word	0x00000000
        /*0b9c*/ 	.word	0x00000000
        /*0ba0*/ 	.short	0x010a
        /*0ba2*/ 	.byte	0xff
	.zero		1


	//   ....[172]....
        /*0ba4*/ 	.word	0x00008dd0
        /*0ba8*/ 	.word	0x00000000
        /*0bac*/ 	.word	0x00000000
        /*0bb0*/ 	.short	0x010a
        /*0bb2*/ 	.byte	0xff
	.zero		1


	//   ....[173]....
        /*0bb4*/ 	.word	0x00008e30
        /*0bb8*/ 	.word	0x00000000
        /*0bbc*/ 	.word	0x00000000
        /*0bc0*/ 	.short	0x010a
        /*0bc2*/ 	.byte	0xff
	.zero		1


	//   ....[174]....
        /*0bc4*/ 	.word	0x00008e90
        /*0bc8*/ 	.word	0x00000000
        /*0bcc*/ 	.word	0x00000000
        /*0bd0*/ 	.short	0x010a
        /*0bd2*/ 	.byte	0xff
	.zero		1


	//   ....[175]....
        /*0bd4*/ 	.word	0x00008ef0
        /*0bd8*/ 	.word	0x00000000
        /*0bdc*/ 	.word	0x00000000
        /*0be0*/ 	.short	0x010a
        /*0be2*/ 	.byte	0xff
	.zero		1


	//   ....[176]....
        /*0be4*/ 	.word	0x00008f50
        /*0be8*/ 	.word	0x00000000
        /*0bec*/ 	.word	0x00000000
        /*0bf0*/ 	.short	0x010a
        /*0bf2*/ 	.byte	0xff
	.zero		1


	//   ....[177]....
        /*0bf4*/ 	.word	0x00008fb0
        /*0bf8*/ 	.word	0x00000000
        /*0bfc*/ 	.word	0x00000000
        /*0c00*/ 	.short	0x010a
        /*0c02*/ 	.byte	0xff
	.zero		1


	//   ....[178]....
        /*0c04*/ 	.word	0x00009010
        /*0c08*/ 	.word	0x00000000
        /*0c0c*/ 	.word	0x00000000
        /*0c10*/ 	.short	0x010a
        /*0c12*/ 	.byte	0xff
	.zero		1


	//   ....[179]....
        /*0c14*/ 	.word	0x00009070
        /*0c18*/ 	.word	0x00000000
        /*0c1c*/ 	.word	0x00000000
        /*0c20*/ 	.short	0x010a
        /*0c22*/ 	.byte	0xff
	.zero		1


	//   ....[180]....
        /*0c24*/ 	.word	0x000090d0
        /*0c28*/ 	.word	0x00000000
        /*0c2c*/ 	.word	0x00000000
        /*0c30*/ 	.short	0x010a
        /*0c32*/ 	.byte	0xff
	.zero		1


	//   ....[181]....
        /*0c34*/ 	.word	0x00009130
        /*0c38*/ 	.word	0x00000000
        /*0c3c*/ 	.word	0x00000000
        /*0c40*/ 	.short	0x010a
        /*0c42*/ 	.byte	0xff
	.zero		1


	//   ....[182]....
        /*0c44*/ 	.word	0x00009190
        /*0c48*/ 	.word	0x00000000
        /*0c4c*/ 	.word	0x00000000
        /*0c50*/ 	.short	0x010a
        /*0c52*/ 	.byte	0xff
	.zero		1


	//   ....[183]....
        /*0c54*/ 	.word	0x000091f0
        /*0c58*/ 	.word	0x00000000
        /*0c5c*/ 	.word	0x00000000
        /*0c60*/ 	.short	0x010a
        /*0c62*/ 	.byte	0xff
	.zero		1


	//   ....[184]....
        /*0c64*/ 	.word	0x00009250
        /*0c68*/ 	.word	0x00000000
        /*0c6c*/ 	.word	0x00000000
        /*0c70*/ 	.short	0x010a
        /*0c72*/ 	.byte	0xff
	.zero		1


	//   ....[185]....
        /*0c74*/ 	.word	0x000092b0
        /*0c78*/ 	.word	0x00000000
        /*0c7c*/ 	.word	0x00000000
        /*0c80*/ 	.short	0x010a
        /*0c82*/ 	.byte	0xff
	.zero		1


	//   ....[186]....
        /*0c84*/ 	.word	0x00009310
        /*0c88*/ 	.word	0x00000000
        /*0c8c*/ 	.word	0x00000000
        /*0c90*/ 	.short	0x010a
        /*0c92*/ 	.byte	0xff
	.zero		1


	//   ....[187]....
        /*0c94*/ 	.word	0x00009370
        /*0c98*/ 	.word	0x00000000
        /*0c9c*/ 	.word	0x00000000
        /*0ca0*/ 	.short	0x010a
        /*0ca2*/ 	.byte	0xff
	.zero		1


	//   ....[188]....
        /*0ca4*/ 	.word	0x000093d0
        /*0ca8*/ 	.word	0x00000000
        /*0cac*/ 	.word	0x00000000
        /*0cb0*/ 	.short	0x010a
        /*0cb2*/ 	.byte	0xff
	.zero		1


	//   ....[189]....
        /*0cb4*/ 	.word	0x00009430
        /*0cb8*/ 	.word	0x00000000
        /*0cbc*/ 	.word	0x00000000
        /*0cc0*/ 	.short	0x010a
        /*0cc2*/ 	.byte	0xff
	.zero		1


	//   ....[190]....
        /*0cc4*/ 	.word	0x00009490
        /*0cc8*/ 	.word	0x00000000
        /*0ccc*/ 	.word	0x00000000
        /*0cd0*/ 	.short	0x010a
        /*0cd2*/ 	.byte	0xff
	.zero		1


	//   ....[191]....
        /*0cd4*/ 	.word	0x000094f0
        /*0cd8*/ 	.word	0x00000000
        /*0cdc*/ 	.word	0x00000000
        /*0ce0*/ 	.short	0x010a
        /*0ce2*/ 	.byte	0xff
	.zero		1


	//   ....[192]....
        /*0ce4*/ 	.word	0x00009550
        /*0ce8*/ 	.word	0x00000000
        /*0cec*/ 	.word	0x00000000
        /*0cf0*/ 	.short	0x010a
        /*0cf2*/ 	.byte	0xff
	.zero		1


	//   ....[193]....
        /*0cf4*/ 	.word	0x000095b0
        /*0cf8*/ 	.word	0x00000000
        /*0cfc*/ 	.word	0x00000000
        /*0d00*/ 	.short	0x010a
        /*0d02*/ 	.byte	0xff
	.zero		1


	//   ....[194]....
        /*0d04*/ 	.word	0x00009610
        /*0d08*/ 	.word	0x00000004
        /*0d0c*/ 	.word	0x00000258
        /*0d10*/ 	.short	0x010a
        /*0d12*/ 	.byte	0xff
	.zero		1


	//   ....[195]....
        /*0d14*/ 	.word	0x00009670
        /*0d18*/ 	.word	0x00000004
        /*0d1c*/ 	.word	0x00000250
        /*0d20*/ 	.short	0x010a
        /*0d22*/ 	.byte	0xff
	.zero		1


	//   ....[196]....
        /*0d24*/ 	.word	0x000096d0
        /*0d28*/ 	.word	0x00000000
        /*0d2c*/ 	.word	0x00000250
        /*0d30*/ 	.short	0x010a
        /*0d32*/ 	.byte	0xff
	.zero		1


	//   ....[197]....
        /*0d34*/ 	.word	0x00009730
        /*0d38*/ 	.word	0x00000004
        /*0d3c*/ 	.word	0x00000270
        /*0d40*/ 	.short	0x010a
        /*0d42*/ 	.byte	0xff
	.zero		1


	//   ....[198]....
        /*0d44*/ 	.word	0x00009790
        /*0d48*/ 	.word	0x00000000
        /*0d4c*/ 	.word	0x00000000
        /*0d50*/ 	.short	0x010a
        /*0d52*/ 	.byte	0xff
	.zero		1


	//   ....[199]....
        /*0d54*/ 	.word	0x000097f0
        /*0d58*/ 	.word	0x00000000
        /*0d5c*/ 	.word	0x00000000
        /*0d60*/ 	.short	0x010a
        /*0d62*/ 	.byte	0xff
	.zero		1


	//   ....[200]....
        /*0d64*/ 	.word	0x00009850
        /*0d68*/ 	.word	0x00000000
        /*0d6c*/ 	.word	0x00000000
        /*0d70*/ 	.short	0x010a
        /*0d72*/ 	.byte	0xff
	.zero		1


	//   ....[201]....
        /*0d74*/ 	.word	0x000098b0
        /*0d78*/ 	.word	0x00000000
        /*0d7c*/ 	.word	0x00000250
        /*0d80*/ 	.short	0x010a
        /*0d82*/ 	.byte	0xff
	.zero		1


	//   ....[202]....
        /*0d84*/ 	.word	0x00009910
        /*0d88*/ 	.word	0x00000000
        /*0d8c*/ 	.word	0x00000248
        /*0d90*/ 	.short	0x010a
        /*0d92*/ 	.byte	0xff
	.zero		1


	//   ....[203]....
        /*0d94*/ 	.word	0x00009970
        /*0d98*/ 	.word	0x00000000
        /*0d9c*/ 	.word	0x00000230
        /*0da0*/ 	.short	0x010a
        /*0da2*/ 	.byte	0xff
	.zero		1


	//   ....[204]....
        /*0da4*/ 	.word	0x000099d0
        /*0da8*/ 	.word	0x00000000
        /*0dac*/ 	.word	0x00000238
        /*0db0*/ 	.short	0x010a
        /*0db2*/ 	.byte	0xff
	.zero		1


	//   ....[205]....
        /*0db4*/ 	.word	0x00009a30
        /*0db8*/ 	.word	0x00000000
        /*0dbc*/ 	.word	0x00000230
        /*0dc0*/ 	.short	0x010a
        /*0dc2*/ 	.byte	0xff
	.zero		1


	//   ....[206]....
        /*0dc4*/ 	.word	0x00009a90
        /*0dc8*/ 	.word	0x00000000
        /*0dcc*/ 	.word	0x00000250
        /*0dd0*/ 	.short	0x010a
        /*0dd2*/ 	.byte	0xff
	.zero		1


	//   ....[207]....
        /*0dd4*/ 	.word	0x00009ae0
        /*0dd8*/ 	.word	0x00000000
        /*0ddc*/ 	.word	0x00000220
        /*0de0*/ 	.short	0x010a
        /*0de2*/ 	.byte	0xff
	.zero		1


	//   ....[208]....
        /*0de4*/ 	.word	0x00009b30
        /*0de8*/ 	.word	0x00000078
        /*0dec*/ 	.word	0x00000260
        /*0df0*/ 	.short	0x010a
        /*0df2*/ 	.byte	0xff
	.zero		1


	//   ....[209]....
        /*0df4*/ 	.word	0x00009b80
        /*0df8*/ 	.word	0x00000002
        /*0dfc*/ 	.word	0x00000220
        /*0e00*/ 	.short	0x010a
        /*0e02*/ 	.byte	0xff
	.zero		1


	//----- nvinfo : EIATTR_NUM_MBARRIERS
	.align		4
.L_47:
        /*0e04*/ 	.byte	0x03, 0x38
        /*0e06*/ 	.short	0x0050


	//----- nvinfo : EIATTR_EXIT_INSTR_OFFSETS
	.align		4
        /*0e08*/ 	.byte	0x04, 0x1c
        /*0e0a*/ 	.short	(.L_49 - .L_48)


	//   ....[0]....
.L_48:
        /*0e0c*/ 	.word	0x00003f40


	//   ....[1]....
        /*0e10*/ 	.word	0x000041d0


	//   ....[2]....
        /*0e14*/ 	.word	0x00004230


	//   ....[3]....
        /*0e18*/ 	.word	0x00004eb0


	//   ....[4]....
        /*0e1c*/ 	.word	0x00005cb0


	//   ....[5]....
        /*0e20*/ 	.word	0x00005cf0


	//   ....[6]....
        /*0e24*/ 	.word	0x00008870


	//----- nvinfo : EIATTR_MAX_THREADS
	.align		4
.L_49:
        /*0e28*/ 	.byte	0x04, 0x05
        /*0e2a*/ 	.short	(.L_51 - .L_50)
.L_50:
        /*0e2c*/ 	.word	0x00000100
        /*0e30*/ 	.word	0x00000001
        /*0e34*/ 	.word	0x00000001


	//----- nvinfo : EIATTR_CRS_STACK_SIZE
	.align		4
.L_51:
        /*0e38*/ 	.byte	0x04, 0x1e
        /*0e3a*/ 	.short	(.L_53 - .L_52)
.L_52:
        /*0e3c*/ 	.word	0x00000000


	//----- nvinfo : EIATTR_CBANK_PARAM_SIZE
	.align		4
.L_53:
        /*0e40*/ 	.byte	0x03, 0x19
        /*0e42*/ 	.short	0x0800


	//----- nvinfo : EIATTR_PARAM_CBANK
	.align		4
        /*0e44*/ 	.byte	0x04, 0x0a
        /*0e46*/ 	.short	(.L_55 - .L_54)
	.align		4
.L_54:
        /*0e48*/ 	.word	index@(.nv.constant0._ZN7cutlass13device_kernelINS_4conv6kernel13ConvUniversalINS1_16ConvProblemShapeILNS1_8OperatorE1ELi2EEENS1_10collective14CollectiveConvINS1_47MainloopSm100TmaUmmaWarpSpecializedImplicitGemmILS5_1ELi34ELi2ELi1ELi2EN4cute5tupleIJNSA_1CILi1EEESD_SD_EEEEENSB_IJNSC_ILi64EEENSC_ILi128EEENSB_IJNSC_ILi32EEEEEEEEENS_12float_e4m3_tESL_NSA_8TiledMMAINSA_8MMA_AtomIJNSA_10MMA_TraitsINSA_19SM100_MMA_F8F6F4_SSEJSL_SL_fSG_SH_NSA_17integral_constantINSA_4UMMA5MajorELSS_0EEENSQ_ISS_LSS_1EEENSQ_INSR_7ScaleInELSV_0EEESW_EEEEEENSA_6LayoutISE_NSB_IJNSC_ILi0EEES10_S10_EEEEENSB_IJNSA_10UnderscoreES13_S13_EEEEENS7_6detail27Sm100ImplicitGemmTileTraitsINSA_20SM90_TMA_LOAD_IM2COLENSA_14ComposedLayoutINSA_7SwizzleILi1ELi4ELi3EEENSA_18smem_ptr_flag_bitsILi8EEENSZ_INSB_IJNSC_ILi8EEESI_EEENSB_IJSI_SD_EEEEEEEvEENS17_INSA_13SM90_TMA_LOADENS19_INS1A_ILi3ELi4ELi3EEES1D_NSZ_INSB_IJSH_S1E_EEENSB_IJSD_SH_EEEEEEEvEEEENS_8epilogue10collective18CollectiveEpilogueINS1S_23Sm100TmaWarpSpecializedILi2ELi2ELi32ELb0ELb0EEEJSK_NSB_IJNSZ_ISG_SD_EES1X_EEESL_NSB_IJNSB_IJlllEEESD_S10_EEESL_S20_NS1S_6fusion15FusionCallbacksIS1W_NS21_17LinearCombinationISL_fSL_fLNS_15FloatRoundStyleE2EEESK_S1Y_JEEENSA_5SM1004TMEM4LOAD26SM100_TMEM_LOAD_16dp32b32xES18_NS19_INS1A_ILi2ELi4ELi3EEES1D_NSZ_INSB_IJS1E_SG_EEENSB_IJSG_SD_EEEEEEENSA_39AutoVectorizingCopyWithAssumedAlignmentILi128EEENSA_21SM90_TMA_STORE_IM2COLES2F_S2H_S2H_EEEvvEEEEvNT_6ParamsE)
        /*0e4c*/ 	.short	0x0380
        /*0e4e*/ 	.short	0x0800


	//----- nvinfo : EIATTR_SW_WAR
	.align		4
.L_55:
        /*0e50*/ 	.byte	0x04, 0x36
        /*0e52*/ 	.short	(.L_57 - .L_56)
.L_56:
        /*0e54*/ 	.word	0x00000008
.L_57:


//--------------------- .nv.callgraph             --------------------------
	.section	.nv.callgraph,"",@"SHT_CUDA_CALLGRAPH"
	.align	4
	.sectionentsize	8
	.align		4
        /*0000*/ 	.word	0x00000000
	.align		4
        /*0004*/ 	.word	0xffffffff
	.align		4
        /*0008*/ 	.word	index@(_ZN7cutlass13device_kernelINS_4conv6kernel13ConvUniversalINS1_16ConvProblemShapeILNS1_8OperatorE1ELi2EEENS1_10collective14CollectiveConvINS1_47MainloopSm100TmaUmmaWarpSpecializedImplicitGemmILS5_1ELi34ELi2ELi1ELi2EN4cute5tupleIJNSA_1CILi1EEESD_SD_EEEEENSB_IJNSC_ILi64EEENSC_ILi128EEENSB_IJNSC_ILi32EEEEEEEEENS_12float_e4m3_tESL_NSA_8TiledMMAINSA_8MMA_AtomIJNSA_10MMA_TraitsINSA_19SM100_MMA_F8F6F4_SSEJSL_SL_fSG_SH_NSA_17integral_constantINSA_4UMMA5MajorELSS_0EEENSQ_ISS_LSS_1EEENSQ_INSR_7ScaleInELSV_0EEESW_EEEEEENSA_6LayoutISE_NSB_IJNSC_ILi0EEES10_S10_EEEEENSB_IJNSA_10UnderscoreES13_S13_EEEEENS7_6detail27Sm100ImplicitGemmTileTraitsINSA_20SM90_TMA_LOAD_IM2COLENSA_14ComposedLayoutINSA_7SwizzleILi1ELi4ELi3EEENSA_18smem_ptr_flag_bitsILi8EEENSZ_INSB_IJNSC_ILi8EEESI_EEENSB_IJSI_SD_EEEEEEEvEENS17_INSA_13SM90_TMA_LOADENS19_INS1A_ILi3ELi4ELi3EEES1D_NSZ_INSB_IJSH_S1E_EEENSB_IJSD_SH_EEEEEEEvEEEENS_8epilogue10collective18CollectiveEpilogueINS1S_23Sm100TmaWarpSpecializedILi2ELi2ELi32ELb0ELb0EEEJSK_NSB_IJNSZ_ISG_SD_EES1X_EEESL_NSB_IJNSB_IJlllEEESD_S10_EEESL_S20_NS1S_6fusion15FusionCallbacksIS1W_NS21_17LinearCombinationISL_fSL_fLNS_15FloatRoundStyleE2EEESK_S1Y_JEEENSA_5SM1004TMEM4LOAD26SM100_TMEM_LOAD_16dp32b32xES18_NS19_INS1A_ILi2ELi4ELi3EEES1D_NSZ_INSB_IJS1E_SG_EEENSB_IJSG_SD_EEEEEEENSA_39AutoVectorizingCopyWithAssumedAlignmentILi128EEENSA_21SM90_TMA_STORE_IM2COLES2F_S2H_S2H_EEEvvEEEEvNT_6ParamsE)
	.align		4
        /*000c*/ 	.word	index@(__assertfail)
	.align		4
        /*0010*/ 	.word	0x00000000
	.align		4
        /*0014*/ 	.word	0xfffffffe
	.align		4
        /*0018*/ 	.word	0x00000000
	.align		4
        /*001c*/ 	.word	0xfffffffd
	.align		4
        /*0020*/ 	.word	0x00000000
	.align		4
        /*0024*/ 	.word	0xfffffffc


//--------------------- .nv.constant4             --------------------------
	.section	.nv.constant4,"a",@progbits
	.align	8
	.align		8
.nv.constant4:
        /*0000*/ 	.dword	__assertfail
	.align		8
        /*0008*/ 	.dword	__unnamed_1
	.align		8
        /*0010*/ 	.dword	__unnamed_2
	.align		8
        /*0018*/ 	.dword	_ZN39_INTERNAL_76596c4f_4_k_cu_ecfba942_35954cuda3std3__45__cpo5beginE
	.align		8
        /*0020*/ 	.dword	_ZN39_INTERNAL_76596c4f_4_k_cu_ecfba942_35954cuda3std3__45__cpo3endE
	.align		8
        /*0028*/ 	.dword	_ZN39_INTERNAL_76596c4f_4_k_cu_ecfba942_35954cuda3std3__45__cpo6cbeginE
	.align		8
        /*0030*/ 	.dword	_ZN39_INTERNAL_76596c4f_4_k_cu_ecfba942_35954cuda3std3__45__cpo4cendE
	.align		8
        /*0038*/ 	.dword	_ZN39_INTERNAL_76596c4f_4_k_cu_ecfba942_35954cuda3std3__441_GLOBAL__N__76596c4f_4_k_cu_ecfba942_35956ignoreE
	.align		8
        /*0040*/ 	.dword	_ZN39_INTERNAL_76596c4f_4_k_cu_ecfba942_35954cuda3std3__419piecewise_constructE
	.align		8
        /*0048*/ 	.dword	_ZN39_INTERNAL_76596c4f_4_k_cu_ecfba942_35954cuda3std3__48in_placeE
	.align		8
        /*0050*/ 	.dword	_ZN39_INTERNAL_76596c4f_4_k_cu_ecfba942_35954cuda3std6ranges3__45__cpo4swapE
	.align		8
        /*0058*/ 	.dword	_ZN39_INTERNAL_76596c4f_4_k_cu_ecfba942_35954cuda3std6ranges3__45__cpo9iter_moveE
	.align		8
        /*0060*/ 	.dword	_ZN39_INTERNAL_76596c4f_4_k_cu_ecfba942_35954cute7productE
	.align		8
        /*0068*/ 	.dword	_ZN39_INTERNAL_76596c4f_4_k_cu_ecfba942_35954cute1_E
	.align		8
        /*0070*/ 	.dword	$str$27
	.align		8
        /*0078*/ 	.dword	$str$28
	.align		8
        /*0080*/ 	.dword	$str$29
	.align		8
        /*0088*/ 	.dword	$str$30


//--------------------- .text._ZN7cutlass13device_kernelINS_4conv6kernel13ConvUniversalINS1_16ConvProblemShapeILNS1_8OperatorE1ELi2EEENS1_10collective14CollectiveConvINS1_47MainloopSm100TmaUmmaWarpSpecializedImplicitGemmILS5_1ELi34ELi2ELi1ELi2EN4cute5tupleIJNSA_1CILi1EEESD_SD_EEEEENSB_IJNSC_ILi64EEENSC_ILi128EEENSB_IJNSC_ILi32EEEEEEEEENS_12float_e4m3_tESL_NSA_8TiledMMAINSA_8MMA_AtomIJNSA_10MMA_TraitsINSA_19SM100_MMA_F8F6F4_SSEJSL_SL_fSG_SH_NSA_17integral_constantINSA_4UMMA5MajorELSS_0EEENSQ_ISS_LSS_1EEENSQ_INSR_7ScaleInELSV_0EEESW_EEEEEENSA_6LayoutISE_NSB_IJNSC_ILi0EEES10_S10_EEEEENSB_IJNSA_10UnderscoreES13_S13_EEEEENS7_6detail27Sm100ImplicitGemmTileTraitsINSA_20SM90_TMA_LOAD_IM2COLENSA_14ComposedLayoutINSA_7SwizzleILi1ELi4ELi3EEENSA_18smem_ptr_flag_bitsILi8EEENSZ_INSB_IJNSC_ILi8EEESI_EEENSB_IJSI_SD_EEEEEEEvEENS17_INSA_13SM90_TMA_LOADENS19_INS1A_ILi3ELi4ELi3EEES1D_NSZ_INSB_IJSH_S1E_EEENSB_IJSD_SH_EEEEEEEvEEEENS_8epilogue10collective18CollectiveEpilogueINS1S_23Sm100TmaWarpSpecializedILi2ELi2ELi32ELb0ELb0EEEJSK_NSB_IJNSZ_ISG_SD_EES1X_EEESL_NSB_IJNSB_IJlllEEESD_S10_EEESL_S20_NS1S_6fusion15FusionCallbacksIS1W_NS21_17LinearCombinationISL_fSL_fLNS_15FloatRoundStyleE2EEESK_S1Y_JEEENSA_5SM1004TMEM4LOAD26SM100_TMEM_LOAD_16dp32b32xES18_NS19_INS1A_ILi2ELi4ELi3EEES1D_NSZ_INSB_IJS1E_SG_EEENSB_IJSG_SD_EEEEEEENSA_39AutoVectorizingCopyWithAssumedAlignmentILi128EEENSA_21SM90_TMA_STORE_IM2COLES2F_S2H_S2H_EEEvvEEEEvNT_6ParamsE --------------------------
	.section	.text._ZN7cutlass13device_kernelINS_4conv6kernel13ConvUniversalINS1_16ConvProblemShapeILNS1_8OperatorE1ELi2EEENS1_10collective14CollectiveConvINS1_47MainloopSm100TmaUmmaWarpSpecializedImplicitGemmILS5_1ELi34ELi2ELi1ELi2EN4cute5tupleIJNSA_1CILi1EEESD_SD_EEEEENSB_IJNSC_ILi64EEENSC_ILi128EEENSB_IJNSC_ILi32EEEEEEEEENS_12float_e4m3_tESL_NSA_8TiledMMAINSA_8MMA_AtomIJNSA_10MMA_TraitsINSA_19SM100_MMA_F8F6F4_SSEJSL_SL_fSG_SH_NSA_17integral_constantINSA_4UMMA5MajorELSS_0EEENSQ_ISS_LSS_1EEENSQ_INSR_7ScaleInELSV_0EEESW_EEEEEENSA_6LayoutISE_NSB_IJNSC_ILi0EEES10_S10_EEEEENSB_IJNSA_10UnderscoreES13_S13_EEEEENS7_6detail27Sm100ImplicitGemmTileTraitsINSA_20SM90_TMA_LOAD_IM2COLENSA_14ComposedLayoutINSA_7SwizzleILi1ELi4ELi3EEENSA_18smem_ptr_flag_bitsILi8EEENSZ_INSB_IJNSC_ILi8EEESI_EEENSB_IJSI_SD_EEEEEEEvEENS17_INSA_13SM90_TMA_LOADENS19_INS1A_ILi3ELi4ELi3EEES1D_NSZ_INSB_IJSH_S1E_EEENSB_IJSD_SH_EEEEEEEvEEEENS_8epilogue10collective18CollectiveEpilogueINS1S_23Sm100TmaWarpSpecializedILi2ELi2ELi32ELb0ELb0EEEJSK_NSB_IJNSZ_ISG_SD_EES1X_EEESL_NSB_IJNSB_IJlllEEESD_S10_EEESL_S20_NS1S_6fusion15FusionCallbacksIS1W_NS21_17LinearCombinationISL_fSL_fLNS_15FloatRoundStyleE2EEESK_S1Y_JEEENSA_5SM1004TMEM4LOAD26SM100_TMEM_LOAD_16dp32b32xES18_NS19_INS1A_ILi2ELi4ELi3EEES1D_NSZ_INSB_IJS1E_SG_EEENSB_IJSG_SD_EEEEEEENSA_39AutoVectorizingCopyWithAssumedAlignmentILi128EEENSA_21SM90_TMA_STORE_IM2COLES2F_S2H_S2H_EEEvvEEEEvNT_6ParamsE,"ax",@progbits
	.align	128
.text._ZN7cutlass13device_kernelINS_4conv6kernel13ConvUniversalINS1_16ConvProblemShapeILNS1_8OperatorE1ELi2EEENS1_10collective14CollectiveConvINS1_47MainloopSm100TmaUmmaWarpSpecializedImplicitGemmILS5_1ELi34ELi2ELi1ELi2EN4cute5tupleIJNSA_1CILi1EEESD_SD_EEEEENSB_IJNSC_ILi64EEENSC_ILi128EEENSB_IJNSC_ILi32EEEEEEEEENS_12float_e4m3_tESL_NSA_8TiledMMAINSA_8MMA_AtomIJNSA_10MMA_TraitsINSA_19SM100_MMA_F8F6F4_SSEJSL_SL_fSG_SH_NSA_17integral_constantINSA_4UMMA5MajorELSS_0EEENSQ_ISS_LSS_1EEENSQ_INSR_7ScaleInELSV_0EEESW_EEEEEENSA_6LayoutISE_NSB_IJNSC_ILi0EEES10_S10_EEEEENSB_IJNSA_10UnderscoreES13_S13_EEEEENS7_6detail27Sm100ImplicitGemmTileTraitsINSA_20SM90_TMA_LOAD_IM2COLENSA_14ComposedLayoutINSA_7SwizzleILi1ELi4ELi3EEENSA_18smem_ptr_flag_bitsILi8EEENSZ_INSB_IJNSC_ILi8EEESI_EEENSB_IJSI_SD_EEEEEEEvEENS17_INSA_13SM90_TMA_LOADENS19_INS1A_ILi3ELi4ELi3EEES1D_NSZ_INSB_IJSH_S1E_EEENSB_IJSD_SH_EEEEEEEvEEEENS_8epilogue10collective18CollectiveEpilogueINS1S_23Sm100TmaWarpSpecializedILi2ELi2ELi32ELb0ELb0EEEJSK_NSB_IJNSZ_ISG_SD_EES1X_EEESL_NSB_IJNSB_IJlllEEESD_S10_EEESL_S20_NS1S_6fusion15FusionCallbacksIS1W_NS21_17LinearCombinationISL_fSL_fLNS_15FloatRoundStyleE2EEESK_S1Y_JEEENSA_5SM1004TMEM4LOAD26SM100_TMEM_LOAD_16dp32b32xES18_NS19_INS1A_ILi2ELi4ELi3EEES1D_NSZ_INSB_IJS1E_SG_EEENSB_IJSG_SD_EEEEEEENSA_39AutoVectorizingCopyWithAssumedAlignmentILi128EEENSA_21SM90_TMA_STORE_IM2COLES2F_S2H_S2H_EEEvvEEEEvNT_6ParamsE:
        .type           _ZN7cutlass13device_kernelINS_4conv6kernel13ConvUniversalINS1_16ConvProblemShapeILNS1_8OperatorE1ELi2EEENS1_10collective14CollectiveConvINS1_47MainloopSm100TmaUmmaWarpSpecializedImplicitGemmILS5_1ELi34ELi2ELi1ELi2EN4cute5tupleIJNSA_1CILi1EEESD_SD_EEEEENSB_IJNSC_ILi64EEENSC_ILi128EEENSB_IJNSC_ILi32EEEEEEEEENS_12float_e4m3_tESL_NSA_8TiledMMAINSA_8MMA_AtomIJNSA_10MMA_TraitsINSA_19SM100_MMA_F8F6F4_SSEJSL_SL_fSG_SH_NSA_17integral_constantINSA_4UMMA5MajorELSS_0EEENSQ_ISS_LSS_1EEENSQ_INSR_7ScaleInELSV_0EEESW_EEEEEENSA_6LayoutISE_NSB_IJNSC_ILi0EEES10_S10_EEEEENSB_IJNSA_10UnderscoreES13_S13_EEEEENS7_6detail27Sm100ImplicitGemmTileTraitsINSA_20SM90_TMA_LOAD_IM2COLENSA_14ComposedLayoutINSA_7SwizzleILi1ELi4ELi3EEENSA_18smem_ptr_flag_bitsILi8EEENSZ_INSB_IJNSC_ILi8EEESI_EEENSB_IJSI_SD_EEEEEEEvEENS17_INSA_13SM90_TMA_LOADENS19_INS1A_ILi3ELi4ELi3EEES1D_NSZ_INSB_IJSH_S1E_EEENSB_IJSD_SH_EEEEEEEvEEEENS_8epilogue10collective18CollectiveEpilogueINS1S_23Sm100TmaWarpSpecializedILi2ELi2ELi32ELb0ELb0EEEJSK_NSB_IJNSZ_ISG_SD_EES1X_EEESL_NSB_IJNSB_IJlllEEESD_S10_EEESL_S20_NS1S_6fusion15FusionCallbacksIS1W_NS21_17LinearCombinationISL_fSL_fLNS_15FloatRoundStyleE2EEESK_S1Y_JEEENSA_5SM1004TMEM4LOAD26SM100_TMEM_LOAD_16dp32b32xES18_NS19_INS1A_ILi2ELi4ELi3EEES1D_NSZ_INSB_IJS1E_SG_EEENSB_IJSG_SD_EEEEEEENSA_39AutoVectorizingCopyWithAssumedAlignmentILi128EEENSA_21SM90_TMA_STORE_IM2COLES2F_S2H_S2H_EEEvvEEEEvNT_6ParamsE,@function
        .size           _ZN7cutlass13device_kernelINS_4conv6kernel13ConvUniversalINS1_16ConvProblemShapeILNS1_8OperatorE1ELi2EEENS1_10collective14CollectiveConvINS1_47MainloopSm100TmaUmmaWarpSpecializedImplicitGemmILS5_1ELi34ELi2ELi1ELi2EN4cute5tupleIJNSA_1CILi1EEESD_SD_EEEEENSB_IJNSC_ILi64EEENSC_ILi128EEENSB_IJNSC_ILi32EEEEEEEEENS_12float_e4m3_tESL_NSA_8TiledMMAINSA_8MMA_AtomIJNSA_10MMA_TraitsINSA_19SM100_MMA_F8F6F4_SSEJSL_SL_fSG_SH_NSA_17integral_constantINSA_4UMMA5MajorELSS_0EEENSQ_ISS_LSS_1EEENSQ_INSR_7ScaleInELSV_0EEESW_EEEEEENSA_6LayoutISE_NSB_IJNSC_ILi0EEES10_S10_EEEEENSB_IJNSA_10UnderscoreES13_S13_EEEEENS7_6detail27Sm100ImplicitGemmTileTraitsINSA_20SM90_TMA_LOAD_IM2COLENSA_14ComposedLayoutINSA_7SwizzleILi1ELi4ELi3EEENSA_18smem_ptr_flag_bitsILi8EEENSZ_INSB_IJNSC_ILi8EEESI_EEENSB_IJSI_SD_EEEEEEEvEENS17_INSA_13SM90_TMA_LOADENS19_INS1A_ILi3ELi4ELi3EEES1D_NSZ_INSB_IJSH_S1E_EEENSB_IJSD_SH_EEEEEEEvEEEENS_8epilogue10collective18CollectiveEpilogueINS1S_23Sm100TmaWarpSpecializedILi2ELi2ELi32ELb0ELb0EEEJSK_NSB_IJNSZ_ISG_SD_EES1X_EEESL_NSB_IJNSB_IJlllEEESD_S10_EEESL_S20_NS1S_6fusion15FusionCallbacksIS1W_NS21_17LinearCombinationISL_fSL_fLNS_15FloatRoundStyleE2EEESK_S1Y_JEEENSA_5SM1004TMEM4LOAD26SM100_TMEM_LOAD_16dp32b32xES18_NS19_INS1A_ILi2ELi4ELi3EEES1D_NSZ_INSB_IJS1E_SG_EEENSB_IJSG_SD_EEEEEEENSA_39AutoVectorizingCopyWithAssumedAlignmentILi128EEENSA_21SM90_TMA_STORE_IM2COLES2F_S2H_S2H_EEEvvEEEEvNT_6ParamsE,(.L_x_224 - _ZN7cutlass13device_kernelINS_4conv6kernel13ConvUniversalINS1_16ConvProblemShapeILNS1_8OperatorE1ELi2EEENS1_10collective14CollectiveConvINS1_47MainloopSm100TmaUmmaWarpSpecializedImplicitGemmILS5_1ELi34ELi2ELi1ELi2EN4cute5tupleIJNSA_1CILi1EEESD_SD_EEEEENSB_IJNSC_ILi64EEENSC_ILi128EEENSB_IJNSC_ILi32EEEEEEEEENS_12float_e4m3_tESL_NSA_8TiledMMAINSA_8MMA_AtomIJNSA_10MMA_TraitsINSA_19SM100_MMA_F8F6F4_SSEJSL_SL_fSG_SH_NSA_17integral_constantINSA_4UMMA5MajorELSS_0EEENSQ_ISS_LSS_1EEENSQ_INSR_7ScaleInELSV_0EEESW_EEEEEENSA_6LayoutISE_NSB_IJNSC_ILi0EEES10_S10_EEEEENSB_IJNSA_10UnderscoreES13_S13_EEEEENS7_6detail27Sm100ImplicitGemmTileTraitsINSA_20SM90_TMA_LOAD_IM2COLENSA_14ComposedLayoutINSA_7SwizzleILi1ELi4ELi3EEENSA_18smem_ptr_flag_bitsILi8EEENSZ_INSB_IJNSC_ILi8EEESI_EEENSB_IJSI_SD_EEEEEEEvEENS17_INSA_13SM90_TMA_LOADENS19_INS1A_ILi3ELi4ELi3EEES1D_NSZ_INSB_IJSH_S1E_EEENSB_IJSD_SH_EEEEEEEvEEEENS_8epilogue10collective18CollectiveEpilogueINS1S_23Sm100TmaWarpSpecializedILi2ELi2ELi32ELb0ELb0EEEJSK_NSB_IJNSZ_ISG_SD_EES1X_EEESL_NSB_IJNSB_IJlllEEESD_S10_EEESL_S20_NS1S_6fusion15FusionCallbacksIS1W_NS21_17LinearCombinationISL_fSL_fLNS_15FloatRoundStyleE2EEESK_S1Y_JEEENSA_5SM1004TMEM4LOAD26SM100_TMEM_LOAD_16dp32b32xES18_NS19_INS1A_ILi2ELi4ELi3EEES1D_NSZ_INSB_IJS1E_SG_EEENSB_IJSG_SD_EEEEEEENSA_39AutoVectorizingCopyWithAssumedAlignmentILi128EEENSA_21SM90_TMA_STORE_IM2COLES2F_S2H_S2H_EEEvvEEEEvNT_6ParamsE)
        .other          _ZN7cutlass13device_kernelINS_4conv6kernel13ConvUniversalINS1_16ConvProblemShapeILNS1_8OperatorE1ELi2EEENS1_10collective14CollectiveConvINS1_47MainloopSm100TmaUmmaWarpSpecializedImplicitGemmILS5_1ELi34ELi2ELi1ELi2EN4cute5tupleIJNSA_1CILi1EEESD_SD_EEEEENSB_IJNSC_ILi64EEENSC_ILi128EEENSB_IJNSC_ILi32EEEEEEEEENS_12float_e4m3_tESL_NSA_8TiledMMAINSA_8MMA_AtomIJNSA_10MMA_TraitsINSA_19SM100_MMA_F8F6F4_SSEJSL_SL_fSG_SH_NSA_17integral_constantINSA_4UMMA5MajorELSS_0EEENSQ_ISS_LSS_1EEENSQ_INSR_7ScaleInELSV_0EEESW_EEEEEENSA_6LayoutISE_NSB_IJNSC_ILi0EEES10_S10_EEEEENSB_IJNSA_10UnderscoreES13_S13_EEEEENS7_6detail27Sm100ImplicitGemmTileTraitsINSA_20SM90_TMA_LOAD_IM2COLENSA_14ComposedLayoutINSA_7SwizzleILi1ELi4ELi3EEENSA_18smem_ptr_flag_bitsILi8EEENSZ_INSB_IJNSC_ILi8EEESI_EEENSB_IJSI_SD_EEEEEEEvEENS17_INSA_13SM90_TMA_LOADENS19_INS1A_ILi3ELi4ELi3EEES1D_NSZ_INSB_IJSH_S1E_EEENSB_IJSD_SH_EEEEEEEvEEEENS_8epilogue10collective18CollectiveEpilogueINS1S_23Sm100TmaWarpSpecializedILi2ELi2ELi32ELb0ELb0EEEJSK_NSB_IJNSZ_ISG_SD_EES1X_EEESL_NSB_IJNSB_IJlllEEESD_S10_EEESL_S20_NS1S_6fusion15FusionCallbacksIS1W_NS21_17LinearCombinationISL_fSL_fLNS_15FloatRoundStyleE2EEESK_S1Y_JEEENSA_5SM1004TMEM4LOAD26SM100_TMEM_LOAD_16dp32b32xES18_NS19_INS1A_ILi2ELi4ELi3EEES1D_NSZ_INSB_IJS1E_SG_EEENSB_IJSG_SD_EEEEEEENSA_39AutoVectorizingCopyWithAssumedAlignmentILi128EEENSA_21SM90_TMA_STORE_IM2COLES2F_S2H_S2H_EEEvvEEEEvNT_6ParamsE,@"STO_CUDA_ENTRY STV_DEFAULT"
_ZN7cutlass13device_kernelINS_4conv6kernel13ConvUniversalINS1_16ConvProblemShapeILNS1_8OperatorE1ELi2EEENS1_10collective14CollectiveConvINS1_47MainloopSm100TmaUmmaWarpSpecializedImplicitGemmILS5_1ELi34ELi2ELi1ELi2EN4cute5tupleIJNSA_1CILi1EEESD_SD_EEEEENSB_IJNSC_ILi64EEENSC_ILi128EEENSB_IJNSC_ILi32EEEEEEEEENS_12float_e4m3_tESL_NSA_8TiledMMAINSA_8MMA_AtomIJNSA_10MMA_TraitsINSA_19SM100_MMA_F8F6F4_SSEJSL_SL_fSG_SH_NSA_17integral_constantINSA_4UMMA5MajorELSS_0EEENSQ_ISS_LSS_1EEENSQ_INSR_7ScaleInELSV_0EEESW_EEEEEENSA_6LayoutISE_NSB_IJNSC_ILi0EEES10_S10_EEEEENSB_IJNSA_10UnderscoreES13_S13_EEEEENS7_6detail27Sm100ImplicitGemmTileTraitsINSA_20SM90_TMA_LOAD_IM2COLENSA_14ComposedLayoutINSA_7SwizzleILi1ELi4ELi3EEENSA_18smem_ptr_flag_bitsILi8EEENSZ_INSB_IJNSC_ILi8EEESI_EEENSB_IJSI_SD_EEEEEEEvEENS17_INSA_13SM90_TMA_LOADENS19_INS1A_ILi3ELi4ELi3EEES1D_NSZ_INSB_IJSH_S1E_EEENSB_IJSD_SH_EEEEEEEvEEEENS_8epilogue10collective18CollectiveEpilogueINS1S_23Sm100TmaWarpSpecializedILi2ELi2ELi32ELb0ELb0EEEJSK_NSB_IJNSZ_ISG_SD_EES1X_EEESL_NSB_IJNSB_IJlllEEESD_S10_EEESL_S20_NS1S_6fusion15FusionCallbacksIS1W_NS21_17LinearCombinationISL_fSL_fLNS_15FloatRoundStyleE2EEESK_S1Y_JEEENSA_5SM1004TMEM4LOAD26SM100_TMEM_LOAD_16dp32b32xES18_NS19_INS1A_ILi2ELi4ELi3EEES1D_NSZ_INSB_IJS1E_SG_EEENSB_IJSG_SD_EEEEEEENSA_39AutoVectorizingCopyWithAssumedAlignmentILi128EEENSA_21SM90_TMA_STORE_IM2COLES2F_S2H_S2H_EEEvvEEEEvNT_6ParamsE:
[----:B------:R-:W1:Y:S01]  /*0000*/  LDC R1, c[0x0][0x37c] ;  /* 0x0000df00ff017b82 */ /* 0x000e620000000800 */
[----:B------:R-:W2:Y:S01]  /*0010*/  S2R R111, SR_TID.X ;  /* 0x00000000006f7919 */ /* 0x000ea20000002100 */
[----:B------:R-:W3:Y:S01]  /*0020*/  LDCU.64 UR4, c[0x0][0x890] ;  /* 0x00011200ff0477ac */ /* 0x000ee20008000a00 */
[----:B-1----:R-:W-:Y:S01]  /*0030*/  VIADD R1, R1, 0xfffffff8 ;  /* 0xfffffff801017836 */ /* 0x002fe20000000000 */
[----:B------:R-:W-:Y:S02]  /*0040*/  PRMT R102, RZ, 0x7610, R102 ;  /* 0x00007610ff667816 */ /* 0x000fe40000000066 */
[----:B------:R-:W-:Y:S01]  /*0050*/  ELECT P5, URZ, PT ;  /* 0x0000000000ff782f */ /* 0x000fe200038a0000 */
[----:B------:R-:W1:Y:S01]  /*0060*/  LDCU.64 UR48, c[0x0][0x358] ;  /* 0x00006b00ff3077ac */ /* 0x000e620008000a00 */
[----:B---3--:R-:W-:-:S04]  /*0070*/  UISETP.NE.U32.AND UP0, UPT, UR4, URZ, UPT ;  /* 0x000000ff0400728c */ /* 0x008fc8000bf05070 */
[----:B------:R-:W-:Y:S01]  /*0080*/  UISETP.NE.AND.EX UP0, UPT, UR5, URZ, UPT, UP0 ;  /* 0x000000ff0500728c */ /* 0x000fe2000bf05300 */
[----:B--2---:R-:W-:-:S05]  /*0090*/  SHF.R.U32.HI R113, RZ, 0x5, R111 ;  /* 0x00000005ff717819 */ /* 0x004fca000001166f */
[----:B------:R-:W2:Y:S02]  /*00a0*/  SHFL.IDX PT, R0, R113, RZ, 0x1f ;  /* 0x00001fff71007589 */ /* 0x000ea400000e0000 */
[----:B--2---:R-:W-:Y:S01]  /*00b0*/  R2UR UR8, R0 ;  /* 0x00000000000872ca */ /* 0x004fe200000e0000 */
[----:B-1----:R-:W-:-:S14]  /*00c0*/  BRA.U UP0, `(.L_x_0) ;  /* 0x00000001002c7547 */ /* 0x002fdc000b800000 */
[----:B------:R-:W1:Y:S02]  /*00d0*/  LDCU.64 UR6, c[0x0][0x888] ;  /* 0x00011100ff0677ac */ /* 0x000e640008000a00 */
[----:B-1----:R-:W-:-:S04]  /*00e0*/  UISETP.NE.U32.AND UP0, UPT, UR6, URZ, UPT ;  /* 0x000000ff0600728c */ /* 0x002fc8000bf05070 */
[----:B------:R-:W-:-:S09]  /*00f0*/  UISETP.NE.AND.EX UP0, UPT, UR7, URZ, UPT, UP0 ;  /* 0x000000ff0700728c */ /* 0x000fd2000bf05300 */
[----:B------:R-:W-:Y:S05]  /*0100*/  BRA.U !UP0, `(.L_x_1) ;  /* 0x0000000108107547 */ /* 0x000fea000b800000 */
[----:B------:R-:W1:Y:S02]  /*0110*/  LDC.64 R2, c[0x0][0x888] ;  /* 0x00022200ff027b82 */ /* 0x000e640000000a00 */
[----:B-1----:R1:W5:Y:S01]  /*0120*/  LDG.E R49, desc[UR48][R2.64] ;  /* 0x0000003002317981 */ /* 0x002362000c1e1900 */
[----:B------:R-:W-:Y:S01]  /*0130*/  HFMA2 R102, -RZ, RZ, 0, 5.9604644775390625e-08 ;  /* 0x00000001ff667431 */ /* 0x000fe200000001ff */
[----:B------:R-:W-:Y:S05]  /*0140*/  BRA `(.L_x_0) ;  /* 0x00000000000c7947 */ /* 0x000fea0003800000 */
.L_x_1:
[----:B------:R-:W1:Y:S01]  /*0150*/  LDCU UR6, c[0x0][0x880] ;  /* 0x00011000ff0677ac */ /* 0x000e620008000800 */
[----:B------:R-:W-:Y:S01]  /*0160*/  HFMA2 R102, -RZ, RZ, 0, 5.9604644775390625e-08 ;  /* 0x00000001ff667431 */ /* 0x000fe200000001ff */
[----:B-1----:R-:W-:-:S07]  /*0170*/  MOV R49, UR6 ;  /* 0x0000000600317c02 */ /* 0x002fce0008000f00 */
.L_x_0:
[----:B------:R-:W2:Y:S02]  /*0180*/  LDCU.64 UR6, c[0x0][0x8b0] ;  /* 0x00011600ff0677ac */ /* 0x000ea40008000a00 */
[----:B--2---:R-:W-:-:S04]  /*0190*/  UISETP.NE.U32.AND UP0, UPT, UR6, URZ, UPT ;  /* 0x000000ff0600728c */ /* 0x004fc8000bf05070 */
[----:B------:R-:W-:-:S09]  /*01a0*/  UISETP.NE.AND.EX UP0, UPT, UR7, URZ, UPT, UP0 ;  /* 0x000000ff0700728c */ /* 0x000fd2000bf05300 */
[----:B------:R-:W-:Y:S05]  /*01b0*/  BRA.U UP0, `(.L_x_2) ;  /* 0x0000000100247547 */ /* 0x000fea000b800000 */
[----:B------:R-:W2:Y:S02]  /*01c0*/  LDCU.64 UR6, c[0x0][0x8a8] ;  /* 0x00011500ff0677ac */ /* 0x000ea40008000a00 */
[----:B--2---:R-:W-:-:S04]  /*01d0*/  UISETP.NE.U32.AND UP0, UPT, UR6, URZ, UPT ;  /* 0x000000ff0600728c */ /* 0x004fc8000bf05070 */
[----:B------:R-:W-:-:S09]  /*01e0*/  UISETP.NE.AND.EX UP0, UPT, UR7, URZ, UPT, UP0 ;  /* 0x000000ff0700728c */ /* 0x000fd2000bf05300 */
[----:B------:R-:W-:Y:S05]  /*01f0*/  BRA.U !UP0, `(.L_x_3) ;  /* 0x00000001080c7547 */ /* 0x000fea000b800000 */
[----:B-1----:R-:W1:Y:S02]  /*0200*/  LDC.64 R2, c[0x0][0x8a8] ;  /* 0x00022a00ff027b82 */ /* 0x002e640000000a00 */
[----:B-1----:R2:W5:Y:S01]  /*0210*/  LDG.E R47, desc[UR48][R2.64] ;  /* 0x00000030022f7981 */ /* 0x002562000c1e1900 */
[----:B------:R-:W-:Y:S05]  /*0220*/  BRA `(.L_x_2) ;  /* 0x0000000000087947 */ /* 0x000fea0003800000 */
.L_x_3:
[----:B------:R-:W2:Y:S02]  /*0230*/  LDCU UR6, c[0x0][0x8a0] ;  /* 0x00011400ff0677ac */ /* 0x000ea40008000800 */
[----:B--2---:R-:W-:Y:S02]  /*0240*/  MOV R47, UR6 ;  /* 0x00000006002f7c02 */ /* 0x004fe40008000f00 */
.L_x_2:
[----:B------:R-:W-:Y:S01]  /*0250*/  IMAD.U32 R0, RZ, RZ, UR8 ;  /* 0x00000008ff007e24 */ /* 0x000fe2000f8e00ff */
[----:B------:R-:W-:Y:S04]  /*0260*/  BSSY.RECONVERGENT B0, `(.L_x_4) ;  /* 0x000000c000007945 */ /* 0x000fe80003800200 */
[C---:B------:R-:W-:Y:S02]  /*0270*/  ISETP.NE.OR P1, PT, R0.reuse, 0x1, !P5 ;  /* 0x000000010000780c */ /* 0x040fe40006f25670 */
[----:B------:R-:W-:-:S11]  /*0280*/  ISETP.NE.OR P0, PT, R0, 0x3, !P5 ;  /* 0x000000030000780c */ /* 0x000fd60006f05670 */
[----:B------:R-:W-:Y:S05]  /*0290*/  @P1 BRA `(.L_x_5) ;  /* 0x0000000000201947 */ /* 0x000fea0003800000 */
[----:B------:R-:W3:Y:S02]  /*02a0*/  LDCU.64 UR6, c[0x0][0x348] ;  /* 0x00006900ff0677ac */ /* 0x000ee40008000a00 */
[----:B---3--:R-:W-:Y:S02]  /*02b0*/  UIADD3 UR10, UP1, UPT, UR6, 0x80, URZ ;  /* 0x00000080060a7890 */ /* 0x008fe4000ff3e0ff */
[----:B------:R-:W-:Y:S02]  /*02c0*/  UIADD3 UR6, UP0, UPT, UR6, 0x180, URZ ;  /* 0x0000018006067890 */ /* 0x000fe4000ff1e0ff */
[----:B------:R-:W-:Y:S02]  /*02d0*/  UIADD3.X UR11, UPT, UPT, URZ, UR7, URZ, UP1, !UPT ;  /* 0x00000007ff0b7290 */ /* 0x000fe40008ffe4ff */
[----:B------:R-:W-:-:S07]  /*02e0*/  UIADD3.X UR7, UPT, UPT, URZ, UR7, URZ, UP0, !UPT ;  /* 0x00000007ff077290 */ /* 0x000fce00087fe4ff */
[----:B------:R3:W-:Y:S02]  /*02f0*/  UTMACCTL.PF [UR10] ;  /* 0x000000000a0079b9 */ /* 0x0007e40008040000 */
[----:B------:R3:W-:Y:S02]  /*0300*/  UTMACCTL.PF [UR6] ;  /* 0x00000000060079b9 */ /* 0x0007e40008040000 */
[----:B---3--:R-:W-:Y:S01]  /*0310*/  NOP ;  /* 0x0000000000007918 */ /* 0x008fe20000000000 */
.L_x_5:
[----:B------:R-:W-:Y:S05]  /*0320*/  BSYNC.RECONVERGENT B0 ;  /* 0x0000000000007941 */ /* 0x000fea0003800200 */
.L_x_4:
[----:B------:R-:W-:Y:S04]  /*0330*/  BSSY.RECONVERGENT B0, `(.L_x_6) ;  /* 0x000000a000007945 */ /* 0x000fe80003800200 */
        /* <DEDUP_REMOVED lines=9> */
.L_x_7:
[----:B------:R-:W-:Y:S05]  /*03d0*/  BSYNC.RECONVERGENT B0 ;  /* 0x0000000000007941 */ /* 0x000fea0003800200 */
.L_x_6:
[----:B------:R-:W3:Y:S01]  /*03e0*/  LDCU.64 UR6, c[0x0][0x888] ;  /* 0x00011100ff0677ac */ /* 0x000ee20008000a00 */
[----:B------:R-:W-:Y:S02]  /*03f0*/  UISETP.EQ.U32.AND UP1, UPT, UR4, URZ, UPT ;  /* 0x000000ff0400728c */ /* 0x000fe4000bf22070 */
[----:B------:R-:W-:Y:S02]  /*0400*/  UPLOP3.LUT UP2, UPT, UPT, UPT, UPT, 0x80, 0x8 ;  /* 0x000000000008789c */ /* 0x000fe40003f4f070 */
[----:B---3--:R-:W-:-:S04]  /*0410*/  UISETP.NE.U32.AND UP0, UPT, UR6, URZ, UPT ;  /* 0x000000ff0600728c */ /* 0x008fc8000bf05070 */
[----:B------:R-:W-:-:S04]  /*0420*/  UISETP.NE.AND.EX UP0, UPT, UR7, URZ, UPT, UP0 ;  /* 0x000000ff0700728c */ /* 0x000fc8000bf05300 */
[----:B------:R-:W-:-:S04]  /*0430*/  UISETP.EQ.OR.EX UP3, UPT, UR5, URZ, !UP0, UP1 ;  /* 0x000000ff0500728c */ /* 0x000fc8000c762710 */
[----:B------:R-:W-:-:S05]  /*0440*/  UP2UR UR53, UPR, URZ, 0x8 ;  /* 0x00000008ff357883 */ /* 0x000fca0008000000 */
[----:B------:R-:W-:Y:S07]  /*0450*/  BRA.U !UP3, `(.L_x_8) ;  /* 0x000000010b207547 */ /* 0x000fee000b800000 */
[----:B------:R-:W-:Y:S01]  /*0460*/  UISETP.NE.U32.AND UP2, UPT, UR4, URZ, UPT ;  /* 0x000000ff0400728c */ /* 0x000fe2000bf45070 */
[----:B-----5:R-:W-:Y:S01]  /*0470*/  FSETP.NEU.AND P0, PT, R49, RZ, PT ;  /* 0x000000ff3100720b */ /* 0x020fe20003f0d000 */
[----:B------:R-:W-:Y:S02]  /*0480*/  USEL UR4, URZ, 0xffffffff, UP0 ;  /* 0xffffffffff047887 */ /* 0x000fe40008000000 */
[----:B------:R-:W-:-:S10]  /*0490*/  UISETP.NE.AND.EX UP2, UPT, UR5, URZ, UPT, UP2 ;  /* 0x000000ff0500728c */ /* 0x000fd4000bf45320 */
[----:B------:R-:W-:Y:S01]  /*04a0*/  VOTEU.ANY UP1, P0 ;  /* 0x0000000000ff7886 */ /* 0x000fe20000020100 */
[----:B------:R-:W-:-:S04]  /*04b0*/  @!UP2 USEL UR4, URZ, 0xffffffff, UP1 ;  /* 0xffffffffff04a887 */ /* 0x000fc80008800000 */
[----:B------:R-:W-:-:S04]  /*04c0*/  ULOP3.LUT UR4, UR4, 0x1, URZ, 0xc0, !UPT ;  /* 0x0000000104047892 */ /* 0x000fc8000f8ec0ff */
[----:B------:R-:W-:-:S11]  /*04d0*/  UISETP.NE.U32.AND UP2, UPT, UR4, 0x1, UPT ;  /* 0x000000010400788c */ /* 0x000fd6000bf45070 */
.L_x_8:
[----:B-12---:R-:W1:Y:S01]  /*04e0*/  SHFL.IDX PT, R2, R113, RZ, 0x1f ;  /* 0x00001fff71027589 */ /* 0x006e6200000e0000 */
[----:B------:R-:W-:-:S04]  /*04f0*/  UISETP.NE.AND UP1, UPT, UR8, 0x2, UPT ;  /* 0x000000020800788c */ /* 0x000fc8000bf25270 */
[----:B------:R-:W-:Y:S01]  /*0500*/  USEL UR6, URZ, 0x1, UP1 ;  /* 0x00000001ff067887 */ /* 0x000fe20008800000 */
[----:B-1----:R-:W-:-:S13]  /*0510*/  ISETP.NE.AND P0, PT, R2, RZ, PT ;  /* 0x000000ff0200720c */ /* 0x002fda0003f05270 */
[----:B------:R-:W-:Y:S05]  /*0520*/  @P0 BRA `(.L_x_9) ;  /* 0x0000000400440947 */ /* 0x000fea0003800000 */
[----:B------:R-:W-:Y:S01]  /*0530*/  ELECT P0, URZ, PT ;  /* 0x0000000000ff782f */ /* 0x000fe20003800000 */
[----:B------:R-:W-:-:S12]  /*0540*/  BSSY.RECONVERGENT B0, `(.L_x_9) ;  /* 0x000004f000007945 */ /* 0x000fd80003800200 */
[----:B------:R-:W-:Y:S05]  /*0550*/  @!P0 BRA `(.L_x_10) ;  /* 0x0000000400348947 */ /* 0x000fea0003800000 */
[----:B------:R-:W1:Y:S01]  /*0560*/  S2UR UR5, SR_CgaCtaId ;  /* 0x00000000000579c3 */ /* 0x000e620000008800 */
[----:B------:R-:W-:Y:S01]  /*0570*/  UMOV UR7, 0x400 ;  /* 0x0000040000077882 */ /* 0x000fe20000000000 */
[----:B------:R-:W-:Y:S02]  /*0580*/  UMOV UR4, 0x1 ;  /* 0x0000000100047882 */ /* 0x000fe40000000000 */
[----:B------:R-:W-:-:S04]  /*0590*/  UIADD3 UR10, UPT, UPT, -UR4, 0x100000, URZ ;  /* 0x00100000040a7890 */ /* 0x000fc8000fffe1ff */
[----:B------:R-:W-:Y:S02]  /*05a0*/  USHF.L.U32 UR11, UR10, 0xb, URZ ;  /* 0x0000000b0a0b7899 */ /* 0x000fe400080006ff */
[----:B------:R-:W-:Y:S02]  /*05b0*/  USHF.L.U32 UR10, UR10, 0x1, URZ ;  /* 0x000000010a0a7899 */ /* 0x000fe400080006ff */
[----:B-1----:R-:W-:Y:S01]  /*05c0*/  ULEA UR5, UR5, UR7, 0x18 ;  /* 0x0000000705057291 */ /* 0x002fe2000f8ec0ff */
[----:B------:R-:W1:Y:S11]  /*05d0*/  FENCE.VIEW.ASYNC.S ;  /* 0x00000000000073c6 */ /* 0x000e760000000000 */
[----:B-1----:R1:W2:Y:S01]  /*05e0*/  SYNCS.EXCH.64 URZ, [UR5], UR10 ;  /* 0x0000000a05ff75b2 */ /* 0x0022a20008000100 */
[----:B------:R1:W3:Y:S01]  /*05f0*/  SYNCS.EXCH.64 URZ, [UR5+0x110], UR10 ;  /* 0x0001100a05ff75b2 */ /* 0x0002e20008000100 */
[----:B------:R1:W4:Y:S01]  /*0600*/  SYNCS.EXCH.64 URZ, [UR5+0x8], UR10 ;  /* 0x0000080a05ff75b2 */ /* 0x0003220008000100 */
[----:B------:R1:W1:Y:S01]  /*0610*/  SYNCS.EXCH.64 URZ, [UR5+0x118], UR10 ;  /* 0x0001180a05ff75b2 */ /* 0x0002620008000100 */
        /* <DEDUP_REMOVED lines=64> */
[----:B--234-:R-:W-:Y:S01]  /*0a20*/  NOP ;  /* 0x0000000000007918 */ /* 0x01cfe20000000000 */
.L_x_10:
[----:B-1----:R-:W-:Y:S05]  /*0a30*/  BSYNC.RECONVERGENT B0 ;  /* 0x0000000000007941 */ /* 0x002fea0003800200 */
.L_x_9:
[----:B------:R-:W1:Y:S01]  /*0a40*/  SHFL.IDX PT, R2, R113, RZ, 0x1f ;  /* 0x00001fff71027589 */ /* 0x000e6200000e0000 */
[----:B------:R-:W-:Y:S01]  /*0a50*/  NOP ;  /* 0x0000000000007918 */ /* 0x000fe20000000000 */
[----:B-1----:R-:W-:-:S13]  /*0a60*/  ISETP.NE.AND P0, PT, R2, 0x1, PT ;  /* 0x000000010200780c */ /* 0x002fda0003f05270 */
[----:B------:R-:W-:Y:S05]  /*0a70*/  @P0 BRA `(.L_x_11) ;  /* 0x0000000000480947 */ /* 0x000fea0003800000 */
[----:B------:R-:W1:Y:S01]  /*0a80*/  S2UR UR7, SR_CgaCtaId ;  /* 0x00000000000779c3 */ /* 0x000e620000008800 */
[----:B------:R-:W-:Y:S01]  /*0a90*/  UMOV UR9, 0x400 ;  /* 0x0000040000097882 */ /* 0x000fe20000000000 */
[----:B------:R-:W-:Y:S01]  /*0aa0*/  UMOV UR5, 0x20 ;  /* 0x0000002000057882 */ /* 0x000fe20000000000 */
[----:B------:R-:W-:Y:S01]  /*0ab0*/  UMOV UR4, 0x80 ;  /* 0x0000008000047882 */ /* 0x000fe20000000000 */
[----:B------:R-:W-:-:S04]  /*0ac0*/  UIADD3 UR10, UPT, UPT, -UR5, 0x100000, URZ ;  /* 0x00100000050a7890 */ /* 0x000fc8000fffe1ff */
[----:B------:R-:W-:Y:S02]  /*0ad0*/  USHF.L.U32 UR11, UR10, 0xb, URZ ;  /* 0x0000000b0a0b7899 */ /* 0x000fe400080006ff */
[----:B------:R-:W-:Y:S02]  /*0ae0*/  USHF.L.U32 UR10, UR10, 0x1, URZ ;  /* 0x000000010a0a7899 */ /* 0x000fe400080006ff */
[----:B------:R-:W-:-:S04]  /*0af0*/  UIADD3 UR4, UPT, UPT, -UR4, 0x100000, URZ ;  /* 0x0010000004047890 */ /* 0x000fc8000fffe1ff */
[----:B------:R-:W-:Y:S02]  /*0b00*/  USHF.L.U32 UR5, UR4, 0xb, URZ ;  /* 0x0000000b04057899 */ /* 0x000fe400080006ff */
[----:B------:R-:W-:Y:S01]  /*0b10*/  USHF.L.U32 UR4, UR4, 0x1, URZ ;  /* 0x0000000104047899 */ /* 0x000fe200080006ff */
[----:B------:R-:W-:Y:S01]  /*0b20*/  ELECT P0, URZ, PT ;  /* 0x0000000000ff782f */ /* 0x000fe20003800000 */
[----:B-1----:R-:W-:Y:S01]  /*0b30*/  ULEA UR7, UR7, UR9, 0x18 ;  /* 0x0000000907077291 */ /* 0x002fe2000f8ec0ff */
[----:B------:R-:W1:Y:S11]  /*0b40*/  FENCE.VIEW.ASYNC.S ;  /* 0x00000000000073c6 */ /* 0x000e760000000000 */
[----:B-1----:R1:W2:Y:S01]  /*0b50*/  SYNCS.EXCH.64 URZ, [UR7+0x220], UR10 ;  /* 0x0002200a07ff75b2 */ /* 0x0022a20008000100 */
[----:B------:R1:W3:Y:S01]  /*0b60*/  SYNCS.EXCH.64 URZ, [UR7+0x230], UR4 ;  /* 0x0002300407ff75b2 */ /* 0x0002e20008000100 */
[----:B------:R1:W4:Y:S01]  /*0b70*/  SYNCS.EXCH.64 URZ, [UR7+0x228], UR10 ;  /* 0x0002280a07ff75b2 */ /* 0x0003220008000100 */
[----:B------:R1:W1:Y:S01]  /*0b80*/  SYNCS.EXCH.64 URZ, [UR7+0x238], UR4 ;  /* 0x0002380407ff75b2 */ /* 0x0002620008000100 */
[----:B------:R-:W-:Y:S01]  /*0b90*/  NOP ;  /* 0x0000000000007918 */ /* 0x000fe20000000000 */
.L_x_11:
[----:B------:R-:W2:Y:S01]  /*0ba0*/  SHFL.IDX PT, R2, R113, RZ, 0x1f ;  /* 0x00001fff71027589 */ /* 0x000ea200000e0000 */
[----:B------:R-:W-:Y:S01]  /*0bb0*/  NOP ;  /* 0x0000000000007918 */ /* 0x000fe20000000000 */
[----:B--2---:R-:W-:-:S13]  /*0bc0*/  ISETP.NE.AND P0, PT, R2, 0x3, PT ;  /* 0x000000030200780c */ /* 0x004fda0003f05270 */
[----:B------:R-:W-:Y:S05]  /*0bd0*/  @P0 BRA `(.L_x_12) ;  /* 0x0000000000300947 */ /* 0x000fea0003800000 */
[----:B-1----:R-:W1:Y:S01]  /*0be0*/  S2UR UR5, SR_CgaCtaId ;  /* 0x00000000000579c3 */ /* 0x002e620000008800 */
[----:B------:R-:W-:Y:S01]  /*0bf0*/  UMOV UR7, 0x400 ;  /* 0x0000040000077882 */ /* 0x000fe20000000000 */
[----:B------:R-:W-:Y:S01]  /*0c00*/  UMOV UR4, 0x20 ;  /* 0x0000002000047882 */ /* 0x000fe20000000000 */
[----:B------:R-:W-:Y:S01]  /*0c10*/  ELECT P0, URZ, PT ;  /* 0x0000000000ff782f */ /* 0x000fe20003800000 */
[----:B------:R-:W-:-:S04]  /*0c20*/  UIADD3 UR10, UPT, UPT, -UR4, 0x100000, URZ ;  /* 0x00100000040a7890 */ /* 0x000fc8000fffe1ff */
[----:B------:R-:W-:Y:S02]  /*0c30*/  USHF.L.U32 UR11, UR10, 0xb, URZ ;  /* 0x0000000b0a0b7899 */ /* 0x000fe400080006ff */
[----:B------:R-:W-:Y:S02]  /*0c40*/  USHF.L.U32 UR10, UR10, 0x1, URZ ;  /* 0x000000010a0a7899 */ /* 0x000fe400080006ff */
[----:B-1----:R-:W-:Y:S01]  /*0c50*/  ULEA UR5, UR5, UR7, 0x18 ;  /* 0x0000000705057291 */ /* 0x002fe2000f8ec0ff */
[----:B------:R-:W1:Y:S11]  /*0c60*/  FENCE.VIEW.ASYNC.S ;  /* 0x00000000000073c6 */ /* 0x000e760000000000 */
[----:B-1----:R2:W1:Y:S01]  /*0c70*/  SYNCS.EXCH.64 URZ, [UR5+0x240], UR10 ;  /* 0x0002400a05ff75b2 */ /* 0x0024620008000100 */
[----:B------:R2:W1:Y:S02]  /*0c80*/  SYNCS.EXCH.64 URZ, [UR5+0x248], UR10 ;  /* 0x0002480a05ff75b2 */ /* 0x0004640008000100 */
[----:B--2---:R-:W-:Y:S01]  /*0c90*/  NOP ;  /* 0x0000000000007918 */ /* 0x004fe20000000000 */
.L_x_12:
[----:B------:R-:W2:Y:S01]  /*0ca0*/  SHFL.IDX PT, R2, R113, RZ, 0x1f ;  /* 0x00001fff71027589 */ /* 0x000ea200000e0000 */
[----:B------:R-:W-:Y:S01]  /*0cb0*/  NOP ;  /* 0x0000000000007918 */ /* 0x000fe20000000000 */
[----:B--2---:R-:W-:-:S13]  /*0cc0*/  ISETP.NE.AND P0, PT, R2, 0x4, PT ;  /* 0x000000040200780c */ /* 0x004fda0003f05270 */
[----:B------:R-:W-:Y:S05]  /*0cd0*/  @P0 BRA `(.L_x_13) ;  /* 0x0000000000440947 */ /* 0x000fea0003800000 */
[----:B-1----:R-:W1:Y:S01]  /*0ce0*/  S2UR UR5, SR_CgaCtaId ;  /* 0x00000000000579c3 */ /* 0x002e620000008800 */
[----:B------:R-:W-:Y:S01]  /*0cf0*/  UMOV UR9, 0x100 ;  /* 0x0000010000097882 */ /* 0x000fe20000000000 */
[----:B------:R-:W-:Y:S01]  /*0d00*/  UMOV UR7, 0x400 ;  /* 0x0000040000077882 */ /* 0x000fe20000000000 */
[----:B------:R-:W-:Y:S01]  /*0d10*/  USEL UR9, UR9, 0xe0, UP2 ;  /* 0x000000e009097887 */ /* 0x000fe20009000000 */
[----:B------:R-:W-:Y:S01]  /*0d20*/  UMOV UR4, 0x1 ;  /* 0x0000000100047882 */ /* 0x000fe20000000000 */
[----:B------:R-:W-:Y:S01]  /*0d30*/  ELECT P0, URZ, PT ;  /* 0x0000000000ff782f */ /* 0x000fe20003800000 */
[----:B------:R-:W-:-:S04]  /*0d40*/  UIADD3 UR10, UPT, UPT, -UR4, 0x100000, URZ ;  /* 0x00100000040a7890 */ /* 0x000fc8000fffe1ff */
[----:B------:R-:W-:Y:S02]  /*0d50*/  USHF.L.U32 UR11, UR10, 0xb, URZ ;  /* 0x0000000b0a0b7899 */ /* 0x000fe400080006ff */
[----:B------:R-:W-:Y:S02]  /*0d60*/  USHF.L.U32 UR10, UR10, 0x1, URZ ;  /* 0x000000010a0a7899 */ /* 0x000fe400080006ff */
        /* <DEDUP_REMOVED lines=8> */
.L_x_13:
[----:B------:R-:W2:Y:S01]  /*0df0*/  SHFL.IDX PT, R2, R113, RZ, 0x1f ;  /* 0x00001fff71027589 */ /* 0x000ea200000e0000 */
[----:B------:R-:W-:Y:S01]  /*0e00*/  NOP ;  /* 0x0000000000007918 */ /* 0x000fe20000000000 */
[----:B--2---:R-:W-:-:S13]  /*0e10*/  ISETP.NE.AND P0, PT, R2, 0x5, PT ;  /* 0x000000050200780c */ /* 0x004fda0003f05270 */
[----:B------:R-:W-:Y:S05]  /*0e20*/  @P0 BRA `(.L_x_14) ;  /* 0x0000000000480947 */ /* 0x000fea0003800000 */
[----:B-1----:R-:W1:Y:S01]  /*0e30*/  S2UR UR7, SR_CgaCtaId ;  /* 0x00000000000779c3 */ /* 0x002e620000008800 */
        /* <DEDUP_REMOVED lines=12> */
[----:B-1----:R2:W1:Y:S01]  /*0f00*/  SYNCS.EXCH.64 URZ, [UR7+0x260], UR10 ;  /* 0x0002600a07ff75b2 */ /* 0x0024620008000100 */
[----:B------:R2:W1:Y:S01]  /*0f10*/  SYNCS.EXCH.64 URZ, [UR7+0x270], UR4 ;  /* 0x0002700407ff75b2 */ /* 0x0004620008000100 */
[----:B------:R2:W1:Y:S01]  /*0f20*/  SYNCS.EXCH.64 URZ, [UR7+0x268], UR10 ;  /* 0x0002680a07ff75b2 */ /* 0x0004620008000100 */
[----:B------:R2:W1:Y:S02]  /*0f30*/  SYNCS.EXCH.64 URZ, [UR7+0x278], UR4 ;  /* 0x0002780407ff75b2 */ /* 0x0004640008000100 */
[----:B--2---:R-:W-:Y:S01]  /*0f40*/  NOP ;  /* 0x0000000000007918 */ /* 0x004fe20000000000 */
.L_x_14:
[----:B-1----:R-:W1:Y:S01]  /*0f50*/  S2UR UR5, SR_CTAID.X ;  /* 0x00000000000579c3 */ /* 0x002e620000002500 */
[----:B------:R-:W-:-:S05]  /*0f60*/  CS2R.32 R101, SR_CgaSize ;  /* 0x0000000000657805 */ /* 0x000fca0000008a00 */
[----:B------:R-:W-:-:S05]  /*0f70*/  IMAD R101, R101, -0xa0, RZ ;  /* 0xffffff6065657824 */ /* 0x000fca00078e02ff */
[----:B------:R-:W-:-:S14]  /*0f80*/  R2UR UR9, R101 ;  /* 0x00000000650972ca */ /* 0x000fdc00000e0000 */
[----:B------:R-:W2:Y:S01]  /*0f90*/  LDCU UR9, c[0x0][UR9+0x2b0] ;  /* 0x00005600090977ac */ /* 0x000ea20008000800 */
[----:B------:R-:W-:Y:S01]  /*0fa0*/  NOP ;  /* 0x0000000000007918 */ /* 0x000fe20000000000 */
[----:B------:R-:W-:-:S05]  /*0fb0*/  CS2R.32 R101, SR_CgaSize ;  /* 0x0000000000657805 */ /* 0x000fca0000008a00 */
[----:B------:R-:W-:-:S05]  /*0fc0*/  IMAD R101, R101, -0xa0, RZ ;  /* 0xffffff6065657824 */ /* 0x000fca00078e02ff */
[----:B------:R-:W-:-:S14]  /*0fd0*/  R2UR UR7, R101 ;  /* 0x00000000650772ca */ /* 0x000fdc00000e0000 */
[----:B------:R-:W3:Y:S01]  /*0fe0*/  LDCU UR7, c[0x0][UR7+0x2b4] ;  /* 0x00005680070777ac */ /* 0x000ee20008000800 */
[----:B------:R-:W4:Y:S08]  /*0ff0*/  S2UR UR4, SR_CTAID.Y ;  /* 0x00000000000479c3 */ /* 0x000f300000002600 */
[----:B------:R-:W3:Y:S01]  /*1000*/  LDC R10, c[0x0][0xb24] ;  /* 0x0002c900ff0a7b82 */ /* 0x000ee20000000800 */
[----:B-1----:R-:W-:-:S02]  /*1010*/  I2FP.F32.U32 R101, UR5 ;  /* 0x0000000500657c45 */ /* 0x002fc40008201000 */
[----:B------:R-:W-:-:S05]  /*1020*/  CS2R.32 R3, SR_CgaSize ;  /* 0x0000000000037805 */ /* 0x000fca0000008a00 */
[----:B------:R-:W-:-:S06]  /*1030*/  IMAD R3, R3, -0xa0, RZ ;  /* 0xffffff6003037824 */ /* 0x000fcc00078e02ff */
[----:B------:R-:W1:Y:S01]  /*1040*/  LDC R3, c[0x0][R3+0x2a0] ;  /* 0x0000a80003037b82 */ /* 0x000e620000000800 */
[----:B------:R-:W-:Y:S01]  /*1050*/  MOV R17, UR5 ;  /* 0x0000000500117c02 */ /* 0x000fe20008000f00 */
[----:B--2---:R-:W-:Y:S01]  /*1060*/  FMUL R101, R101, UR9 ;  /* 0x0000000965657c20 */ /* 0x004fe20008400000 */
[----:B----4-:R-:W-:Y:S02]  /*1070*/  I2FP.F32.U32 R100, UR4 ;  /* 0x0000000400647c45 */ /* 0x010fe40008201000 */
[----:B------:R-:W-:-:S05]  /*1080*/  CS2R.32 R2, SR_CgaSize ;  /* 0x0000000000027805 */ /* 0x000fca0000008a00 */
[----:B------:R-:W-:-:S06]  /*1090*/  IMAD R2, R2, -0xa0, RZ ;  /* 0xffffff6002027824 */ /* 0x000fcc00078e02ff */
[----:B------:R-:W2:Y:S01]  /*10a0*/  LDC R2, c[0x0][R2+0x2a4] ;  /* 0x0000a90002027b82 */ /* 0x000ea20000000800 */
[----:B------:R-:W-:Y:S01]  /*10b0*/  MOV R14, UR4 ;  /* 0x00000004000e7c02 */ /* 0x000fe20008000f00 */
[----:B------:R-:W4:Y:S01]  /*10c0*/  F2I.U32.TRUNC.NTZ R101, R101 ;  /* 0x0000006500657305 */ /* 0x000f22000020f000 */
[----:B---3--:R-:W-:-:S05]  /*10d0*/  FMUL R100, R100, UR7 ;  /* 0x0000000764647c20 */ /* 0x008fca0008400000 */
[----:B------:R-:W-:Y:S01]  /*10e0*/  BAR.SYNC.DEFER_BLOCKING 0x0 ;  /* 0x0000000000007b1d */ /* 0x000fe20000010000 */
[----:B------:R-:W-:-:S05]  /*10f0*/  ISETP.GE.AND P0, PT, R10, 0x1, PT ;  /* 0x000000010a00780c */ /* 0x000fca0003f06270 */
[----:B------:R-:W3:Y:S02]  /*1100*/  F2I.U32.TRUNC.NTZ R100, R100 ;  /* 0x0000006400647305 */ /* 0x000ee4000020f000 */
[----:B------:R-:W2:Y:S01]  /*1110*/  S2UR UR56, SR_CTAID.Z ;  /* 0x00000000003879c3 */ /* 0x000ea20000002700 */
[----:B----4-:R-:W-:-:S05]  /*1120*/  IADD3 R101, PT, PT, -R101, RZ, RZ ;  /* 0x000000ff65657210 */ /* 0x010fca0007ffe1ff */
[----:B-1----:R-:W-:Y:S01]  /*1130*/  IMAD R101, R3, R101, UR5 ;  /* 0x0000000503657e24 */ /* 0x002fe2000f8e0265 */
[----:B---3--:R-:W-:-:S05]  /*1140*/  IADD3 R100, PT, PT, -R100, RZ, RZ ;  /* 0x000000ff64647210 */ /* 0x008fca0007ffe1ff */
[----:B--2---:R-:W-:Y:S01]  /*1150*/  IMAD R100, R2, R100, UR4 ;  /* 0x0000000402647e24 */ /* 0x004fe2000f8e0264 */
[----:B------:R-:W-:Y:S06]  /*1160*/  @!P0 BRA `(.L_x_15) ;  /* 0x0000000000b88947 */ /* 0x000fec0003800000 */
[----:B------:R-:W1:Y:S01]  /*1170*/  LDC.64 R4, c[0x0][0xb18] ;  /* 0x0002c600ff047b82 */ /* 0x000e620000000a00 */
[----:B------:R-:W-:-:S07]  /*1180*/  ISETP.NE.AND P0, PT, R10, 0x1, PT ;  /* 0x000000010a00780c */ /* 0x000fce0003f05270 */
[----:B------:R-:W2:Y:S08]  /*1190*/  LDC R9, c[0x0][0xb0c] ;  /* 0x0002c300ff097b82 */ /* 0x000eb00000000800 */
[----:B------:R-:W3:Y:S08]  /*11a0*/  LDC R12, c[0x0][0x370] ;  /* 0x0000dc00ff0c7b82 */ /* 0x000ef00000000800 */
[----:B------:R-:W4:Y:S01]  /*11b0*/  LDC R11, c[0x0][0x374] ;  /* 0x0000dd00ff0b7b82 */ /* 0x000f220000000800 */
[----:B-1----:R-:W-:-:S07]  /*11c0*/  ISETP.NE.AND P1, PT, R4, 0x1, PT ;  /* 0x000000010400780c */ /* 0x002fce0003f25270 */
[----:B------:R-:W3:Y:S01]  /*11d0*/  LDC.64 R6, c[0x0][0xb10] ;  /* 0x0002c400ff067b82 */ /* 0x000ee20000000a00 */
[----:B--2---:R-:W-:-:S07]  /*11e0*/  ISETP.NE.AND P2, PT, R9, 0x1, PT ;  /* 0x000000010900780c */ /* 0x004fce0003f45270 */
[----:B------:R-:W1:Y:S08]  /*11f0*/  LDC R8, c[0x0][0xb20] ;  /* 0x0002c800ff087b82 */ /* 0x000e700000000800 */
[----:B------:R-:W2:Y:S01]  /*1200*/  LDC.64 R2, c[0x0][0xb28] ;  /* 0x0002ca00ff027b82 */ /* 0x000ea20000000a00 */
[----:B----4-:R-:W-:-:S04]  /*1210*/  IMAD.HI.U32 R13, R11, R5, RZ ;  /* 0x000000050b0d7227 */ /* 0x010fc800078e00ff */
[----:B------:R-:W-:-:S04]  /*1220*/  IMAD.HI.U32 R5, R14, R5, RZ ;  /* 0x000000050e057227 */ /* 0x000fc800078e00ff */
[----:B---3--:R-:W-:-:S05]  /*1230*/  IMAD.HI.U32 R15, R12, R6, RZ ;  /* 0x000000060c0f7227 */ /* 0x008fca00078e00ff */
[-C--:B------:R-:W-:Y:S01]  /*1240*/  @P2 SHF.R.U32.HI R12, RZ, R7.reuse, R15 ;  /* 0x00000007ff0c2219 */ /* 0x080fe2000001160f */
[----:B------:R-:W-:Y:S01]  /*1250*/  IMAD.HI.U32 R15, R17, R6, RZ ;  /* 0x00000006110f7227 */ /* 0x000fe200078e00ff */
[-C--:B-1----:R-:W-:Y:S02]  /*1260*/  @P1 SHF.R.U32.HI R11, RZ, R8.reuse, R13 ;  /* 0x00000008ff0b1219 */ /* 0x082fe4000001160d */
[----:B------:R-:W-:Y:S02]  /*1270*/  SHF.R.U32.HI R5, RZ, R8, R5 ;  /* 0x00000008ff057219 */ /* 0x000fe40000011605 */
[----:B------:R-:W-:Y:S02]  /*1280*/  SHF.R.U32.HI R15, RZ, R7, R15 ;  /* 0x00000007ff0f7219 */ /* 0x000fe4000001160f */
[----:B------:R-:W-:Y:S01]  /*1290*/  SEL R5, R14, R5, !P1 ;  /* 0x000000050e057207 */ /* 0x000fe20004800000 */
[----:B--2---:R-:W-:Y:S01]  /*12a0*/  IMAD.HI.U32 R13, R11, R2, RZ ;  /* 0x000000020b0d7227 */ /* 0x004fe200078e00ff */
[----:B------:R-:W-:-:S03]  /*12b0*/  SEL R15, R17, R15, !P2 ;  /* 0x0000000f110f7207 */ /* 0x000fc60005000000 */
[----:B------:R-:W-:Y:S01]  /*12c0*/  IMAD.HI.U32 R6, R12, R2, RZ ;  /* 0x000000020c067227 */ /* 0x000fe200078e00ff */
[----:B------:R-:W-:-:S04]  /*12d0*/  @P0 SHF.R.U32.HI R11, RZ, R3, R13 ;  /* 0x00000003ff0b0219 */ /* 0x000fc8000001160d */
[----:B------:R-:W-:Y:S01]  /*12e0*/  @P0 SHF.R.U32.HI R12, RZ, R3, R6 ;  /* 0x00000003ff0c0219 */ /* 0x000fe20000011606 */
[----:B------:R-:W-:-:S04]  /*12f0*/  IMAD R11, R11, R10, RZ ;  /* 0x0000000a0b0b7224 */ /* 0x000fc800078e02ff */
[----:B------:R-:W-:Y:S01]  /*1300*/  IMAD R6, R12, R10, RZ ;  /* 0x0000000a0c067224 */ /* 0x000fe200078e02ff */
[----:B------:R-:W-:-:S04]  /*1310*/  ISETP.GE.AND P1, PT, R5, R11, PT ;  /* 0x0000000b0500720c */ /* 0x000fc80003f26270 */
[----:B------:R-:W-:Y:S01]  /*1320*/  ISETP.GE.OR P1, PT, R15, R6, P1 ;  /* 0x000000060f00720c */ /* 0x000fe20000f26670 */
[----:B------:R-:W-:-:S05]  /*1330*/  IMAD.HI.U32 R6, R5, R2, RZ ;  /* 0x0000000205067227 */ /* 0x000fca00078e00ff */
[----:B------:R-:W-:-:S04]  /*1340*/  SHF.R.U32.HI R6, RZ, R3, R6 ;  /* 0x00000003ff067219 */ /* 0x000fc80000011606 */
[----:B------:R-:W-:-:S03]  /*1350*/  SEL R6, R5, R6, !P0 ;  /* 0x0000000605067207 */ /* 0x000fc60004000000 */
[----:B------:R-:W-:Y:S01]  /*1360*/  @!P1 IMAD.HI.U32 R7, R15, R2, RZ ;  /* 0x000000020f079227 */ /* 0x000fe200078e00ff */
[----:B------:R-:W-:-:S04]  /*1370*/  IADD3 R2, PT, PT, -R6, RZ, RZ ;  /* 0x000000ff06027210 */ /* 0x000fc80007ffe1ff */
[----:B------:R-:W-:Y:S01]  /*1380*/  @!P1 SHF.R.U32.HI R3, RZ, R3, R7 ;  /* 0x00000003ff039219 */ /* 0x000fe20000011607 */
[----:B------:R-:W-:Y:S01]  /*1390*/  IMAD R2, R10, R2, R5 ;  /* 0x000000020a027224 */ /* 0x000fe200078e0205 */
[----:B------:R-:W-:Y:S02]  /*13a0*/  IADD3 R7, PT, PT, -R5, RZ, RZ ;  /* 0x000000ff05077210 */ /* 0x000fe40007ffe1ff */
[----:B------:R-:W-:-:S03]  /*13b0*/  @!P1 SEL R3, R15, R3, !P0 ;  /* 0x000000030f039207 */ /* 0x000fc60004000000 */
[----:B------:R-:W-:Y:S02]  /*13c0*/  IMAD R7, R4, R7, R14 ;  /* 0x0000000704077224 */ /* 0x000fe400078e020e */
[--C-:B------:R-:W-:Y:S02]  /*13d0*/  @!P1 IMAD.IADD R6, R6, 0x1, -R3.reuse ;  /* 0x0000000106069824 */ /* 0x100fe400078e0a03 */
[----:B------:R-:W-:Y:S01]  /*13e0*/  @!P1 IMAD R3, R2, R12, R3 ;  /* 0x0000000c02039224 */ /* 0x000fe200078e0203 */
[----:B------:R-:W-:Y:S01]  /*13f0*/  IADD3 R2, PT, PT, -R15, RZ, RZ ;  /* 0x000000ff0f027210 */ /* 0x000fe20007ffe1ff */
[----:B------:R-:W-:Y:S02]  /*1400*/  @!P1 IMAD R5, R6, R10, R15 ;  /* 0x0000000a06059224 */ /* 0x000fe400078e020f */
[----:B------:R-:W-:Y:S02]  /*1410*/  @!P1 IMAD.MOV.U32 R15, RZ, RZ, R3 ;  /* 0x000000ffff0f9224 */ /* 0x000fe400078e0003 */
[----:B------:R-:W-:-:S02]  /*1420*/  IMAD R2, R9, R2, R17 ;  /* 0x0000000209027224 */ /* 0x000fc400078e0211 */
[----:B------:R-:W-:Y:S02]  /*1430*/  IMAD R14, R5, R4, R7 ;  /* 0x00000004050e7224 */ /* 0x000fe400078e0207 */
[----:B------:R-:W-:Y:S02]  /*1440*/  IMAD R17, R15, R9, R2 ;  /* 0x000000090f117224 */ /* 0x000fe400078e0202 */
.L_x_15:
[----:B------:R-:W1:Y:S01]  /*1450*/  LDCU UR4, c[0x0][0xb30] ;  /* 0x00016600ff0477ac */ /* 0x000e620008000800 */
[----:B------:R-:W2:Y:S08]  /*1460*/  S2UR UR45, SR_CgaCtaId ;  /* 0x00000000002d79c3 */ /* 0x000eb00000008800 */
[----:B------:R-:W3:Y:S01]  /*1470*/  LDC R40, c[0x0][0xb24] ;  /* 0x0002c900ff287b82 */ /* 0x000ee20000000800 */
[----:B-1----:R-:W-:-:S09]  /*1480*/  UISETP.NE.AND UP1, UPT, UR4, 0x1, UPT ;  /* 0x000000010400788c */ /* 0x002fd2000bf25270 */
[----:B--2---:R-:W-:Y:S05]  /*1490*/  BRA.U UP1, `(.L_x_16) ;  /* 0x0000000101407547 */ /* 0x004fea000b800000 */
[----:B------:R-:W1:Y:S08]  /*14a0*/  LDC.64 R4, c[0x0][0xb10] ;  /* 0x0002c400ff047b82 */ /* 0x000e700000000a00 */
[----:B------:R-:W2:Y:S08]  /*14b0*/  LDC.64 R2, c[0x0][0xb18] ;  /* 0x0002c600ff027b82 */ /* 0x000eb00000000a00 */
[----:B------:R-:W4:Y:S08]  /*14c0*/  LDC R6, c[0x0][0xb20] ;  /* 0x0002c800ff067b82 */ /* 0x000f300000000800 */
[----:B------:R-:W3:Y:S01]  /*14d0*/  LDC R7, c[0x0][0xb0c] ;  /* 0x0002c300ff077b82 */ /* 0x000ee20000000800 */
[----:B-1----:R-:W-:-:S05]  /*14e0*/  IMAD.HI.U32 R4, R17, R4, RZ ;  /* 0x0000000411047227 */ /* 0x002fca00078e00ff */
[----:B------:R-:W-:Y:S01]  /*14f0*/  SHF.R.U32.HI R4, RZ, R5, R4 ;  /* 0x00000005ff047219 */ /* 0x000fe20000011604 */
[----:B--2---:R-:W-:Y:S01]  /*1500*/  IMAD.HI.U32 R3, R14, R3, RZ ;  /* 0x000000030e037227 */ /* 0x004fe200078e00ff */
[----:B------:R-:W-:-:S04]  /*1510*/  ISETP.NE.AND P0, PT, R2, 0x1, PT ;  /* 0x000000010200780c */ /* 0x000fc80003f05270 */
[----:B----4-:R-:W-:-:S04]  /*1520*/  SHF.R.U32.HI R3, RZ, R6, R3 ;  /* 0x00000006ff037219 */ /* 0x010fc80000011603 */
[----:B------:R-:W-:Y:S02]  /*1530*/  SEL R3, R14, R3, !P0 ;  /* 0x000000030e037207 */ /* 0x000fe40004000000 */
[----:B---3--:R-:W-:-:S04]  /*1540*/  ISETP.NE.AND P1, PT, R7, 0x1, PT ;  /* 0x000000010700780c */ /* 0x008fc80003f25270 */
[----:B------:R-:W-:-:S05]  /*1550*/  SEL R4, R17, R4, !P1 ;  /* 0x0000000411047207 */ /* 0x000fca0004800000 */
[----:B------:R-:W-:Y:S02]  /*1560*/  IMAD.IADD R5, R3, 0x1, -R4 ;  /* 0x0000000103057824 */ /* 0x000fe400078e0a04 */
[----:B------:R-:W-:Y:S02]  /*1570*/  IMAD.IADD R3, R4, 0x1, -R3 ;  /* 0x0000000104037824 */ /* 0x000fe400078e0a03 */
[----:B------:R-:W-:Y:S02]  /*1580*/  IMAD R17, R5, R7, R17 ;  /* 0x0000000705117224 */ /* 0x000fe400078e0211 */
[----:B------:R-:W-:-:S07]  /*1590*/  IMAD R14, R3, R2, R14 ;  /* 0x00000002030e7224 */ /* 0x000fce00078e020e */
.L_x_16:
[----:B------:R-:W-:Y:S01]  /*15a0*/  BAR.SYNC.DEFER_BLOCKING 0x0 ;  /* 0x0000000000007b1d */ /* 0x000fe20000010000 */
[----:B------:R-:W-:Y:S01]  /*15b0*/  UISETP.NE.AND UP1, UPT, UR8, 0x2, UPT ;  /* 0x000000020800788c */ /* 0x000fe2000bf25270 */
[----:B------:R-:W-:Y:S02]  /*15c0*/  ISETP.NE.OR P5, PT, R0, 0x2, !P5 ;  /* 0x000000020000780c */ /* 0x000fe40006fa5670 */
[----:B------:R-:W-:-:S06]  /*15d0*/  LOP3.LUT R2, R111, 0x1f, RZ, 0xc0, !PT ;  /* 0x0000001f6f027812 */ /* 0x000fcc00078ec0ff */
[----:B------:R-:W-:Y:S05]  /*15e0*/  BRA.U UP1, `(.L_x_17) ;  /* 0x00000029015c7547 */ /* 0x000fea000b800000 */
[----:B------:R-:W1:Y:S01]  /*15f0*/  LDCU UR6, c[0x0][0x388] ;  /* 0x00007100ff0677ac */ /* 0x000e620008000800 */
[----:B------:R-:W2:Y:S01]  /*1600*/  LDC R10, c[0x0][0x370] ;  /* 0x0000dc00ff0a7b82 */ /* 0x000ea20000000800 */
[----:B------:R-:W-:Y:S01]  /*1610*/  PLOP3.LUT P0, PT, PT, PT, UP2, 0x80, 0x8 ;  /* 0x000000000008781c */ /* 0x000fe20003f0f028 */
[----:B------:R-:W-:Y:S01]  /*1620*/  IMAD.MOV.U32 R13, RZ, RZ, RZ ;  /* 0x000000ffff0d7224 */ /* 0x000fe200078e00ff */
[----:B------:R-:W4:Y:S01]  /*1630*/  LDCU UR4, c[0x0][0x38c] ;  /* 0x00007180ff0477ac */ /* 0x000f220008000800 */
[----:B------:R-:W-:Y:S02]  /*1640*/  ISETP.EQ.OR P4, PT, R2, RZ, P5 ;  /* 0x000000ff0200720c */ /* 0x000fe40002f82670 */
[----:B------:R-:W-:Y:S01]  /*1650*/  PLOP3.LUT P0, PT, P0, PT, PT, 0x8, 0x80 ;  /* 0x000000000080781c */ /* 0x000fe2000070e170 */
[----:B------:R-:W3:Y:S01]  /*1660*/  LDCU UR35, c[0x0][0x390] ;  /* 0x00007200ff2377ac */ /* 0x000ee20008000800 */
[----:B------:R-:W2:Y:S01]  /*1670*/  LDC R0, c[0x0][0x374] ;  /* 0x0000dd00ff007b82 */ /* 0x000ea20000000800 */
[----:B------:R-:W2:Y:S01]  /*1680*/  LDCU.64 UR36, c[0x0][0x348] ;  /* 0x00006900ff2477ac */ /* 0x000ea20008000a00 */
[----:B------:R-:W-:Y:S01]  /*1690*/  UMOV UR33, 0x1 ;  /* 0x0000000100217882 */ /* 0x000fe20000000000 */
[----:B------:R-:W-:Y:S01]  /*16a0*/  UMOV UR32, URZ ;  /* 0x000000ff00207c82 */ /* 0x000fe20008000000 */
[----:B-1----:R-:W-:Y:S01]  /*16b0*/  UIADD3 UR6, UPT, UPT, UR6, 0x1f, URZ ;  /* 0x0000001f06067890 */ /* 0x002fe2000fffe0ff */
[----:B------:R-:W-:Y:S01]  /*16c0*/  UMOV UR20, URZ ;  /* 0x000000ff00147c82 */ /* 0x000fe20008000000 */
[----:B------:R-:W-:-:S02]  /*16d0*/  UMOV UR31, URZ ;  /* 0x000000ff001f7c82 */ /* 0x000fc40008000000 */
[----:B------:R-:W-:-:S04]  /*16e0*/  USHF.R.S32.HI UR5, URZ, 0x1f, UR6 ;  /* 0x0000001fff057899 */ /* 0x000fc80008011406 */
[----:B------:R-:W-:-:S04]  /*16f0*/  ULEA.HI UR5, UR5, UR6, URZ, 0x5 ;  /* 0x0000000605057291 */ /* 0x000fc8000f8f28ff */
[----:B------:R-:W-:-:S04]  /*1700*/  USHF.R.S32.HI UR5, URZ, 0x5, UR5 ;  /* 0x00000005ff057899 */ /* 0x000fc80008011405 */
[----:B----4-:R-:W-:-:S04]  /*1710*/  UIMAD UR4, UR5, UR4, URZ ;  /* 0x00000004050472a4 */ /* 0x010fc8000f8e02ff */
[----:B---3--:R-:W-:-:S04]  /*1720*/  UIMAD UR35, UR4, UR35, URZ ;  /* 0x00000023042372a4 */ /* 0x008fc8000f8e02ff */
[----:B------:R-:W-:Y:S02]  /*1730*/  UISETP.NE.AND UP1, UPT, UR35, URZ, UPT ;  /* 0x000000ff2300728c */ /* 0x000fe4000bf25270 */
[----:B------:R-:W-:-:S04]  /*1740*/  UISETP.LT.U32.AND UP0, UPT, UR35, 0x22, UPT ;  /* 0x000000222300788c */ /* 0x000fc8000bf01070 */
[----:B------:R-:W-:-:S04]  /*1750*/  USEL UR34, UR35, 0x22, UP0 ;  /* 0x0000002223227887 */ /* 0x000fc80008000000 */
[----:B------:R-:W-:Y:S02]  /*1760*/  UIADD3 UR23, UPT, UPT, UR34, -0x1, URZ ;  /* 0xffffffff22177890 */ /* 0x000fe4000fffe0ff */
[----:B------:R-:W-:Y:S02]  /*1770*/  @!UP1 UIADD3 UR23, UPT, UPT, UR34, URZ, URZ ;  /* 0x000000ff22179290 */ /* 0x000fe4000fffe0ff */
[----:B------:R-:W-:Y:S02]  /*1780*/  UIADD3 UR34, UPT, UPT, UR35, -UR34, URZ ;  /* 0x8000002223227290 */ /* 0x000fe4000fffe0ff */
[----:B--2---:R-:W-:-:S12]  /*1790*/  UIADD3 UR23, UPT, UPT, UR23, 0x1, URZ ;  /* 0x0000000117177890 */ /* 0x004fd8000fffe0ff */
.L_x_33:
[----:B------:R-:W1:Y:S01]  /*17a0*/  S2UR UR22, SR_CgaCtaId ;  /* 0x00000000001679c3 */ /* 0x000e620000008800 */
[----:B------:R-:W-:Y:S01]  /*17b0*/  UMOV UR4, 0x400 ;  /* 0x0000040000047882 */ /* 0x000fe20000000000 */
[----:B------:R-:W-:Y:S01]  /*17c0*/  IMAD.U32 R2, RZ, RZ, UR33 ;  /* 0x00000021ff027e24 */ /* 0x000fe2000f8e00ff */
[----:B------:R-:W-:Y:S01]  /*17d0*/  UISETP.NE.AND UP0, UPT, UR35, URZ, UPT ;  /* 0x000000ff2300728c */ /* 0x000fe2000bf05270 */
[----:B------:R-:W-:Y:S01]  /*17e0*/  R2UR UR26, R14 ;  /* 0x000000000e1a72ca */ /* 0x000fe200000e0000 */
[----:B------:R-:W-:Y:S01]  /*17f0*/  IMAD.SHL.U32 R17, R17, 0x40, RZ ;  /* 0x0000004011117824 */ /* 0x000fe200078e00ff */
[----:B------:R-:W-:Y:S01]  /*1800*/  UMOV UR30, URZ ;  /* 0x000000ff001e7c82 */ /* 0x000fe20008000000 */
[----:B------:R-:W-:Y:S01]  /*1810*/  SHF.L.U32 R2, R2, 0x1f, RZ ;  /* 0x0000001f02027819 */ /* 0x000fe200000006ff */
[----:B------:R-:W-:Y:S01]  /*1820*/  UMOV UR29, URZ ;  /* 0x000000ff001d7c82 */ /* 0x000fe20008000000 */
[----:B------:R-:W-:-:S08]  /*1830*/  UMOV UR28, URZ ;  /* 0x000000ff001c7c82 */ /* 0x000fd00008000000 */
[----:B------:R-:W-:Y:S02]  /*1840*/  USHF.L.U32 UR26, UR26, 0x7, URZ ;  /* 0x000000071a1a7899 */ /* 0x000fe400080006ff */
[----:B-1----:R-:W-:-:S04]  /*1850*/  ULEA UR22, UR22, UR4, 0x18 ;  /* 0x0000000416167291 */ /* 0x002fc8000f8ec0ff */
[----:B------:R-:W-:-:S09]  /*1860*/  ULEA UR4, UR32, UR22, 0x3 ;  /* 0x0000001620047291 */ /* 0x000fd2000f8e18ff */
[----:B----4-:R1:W2:Y:S01]  /*1870*/  SYNCS.PHASECHK.TRANS64.TRYWAIT P2, [UR4+0x110], R2 ;  /* 0x00011002ff0075a7 */ /* 0x0102a20008041104 */
[----:B---3--:R-:W-:Y:S05]  /*1880*/  BRA.U !UP0, `(.L_x_18) ;  /* 0x00000005086c7547 */ /* 0x008fea000b800000 */
[----:B------:R-:W3:Y:S01]  /*1890*/  LDC.64 R8, c[0x0][0x480] ;  /* 0x00012000ff087b82 */ /* 0x000ee20000000a00 */
[----:B------:R-:W4:Y:S01]  /*18a0*/  LDCU UR16, c[0x0][0x390] ;  /* 0x00007200ff1077ac */ /* 0x000f220008000800 */
[----:B------:R-:W2:Y:S06]  /*18b0*/  LDCU UR17, c[0x0][0x38c] ;  /* 0x00007180ff1177ac */ /* 0x000eac0008000800 */
[----:B------:R-:W4:Y:S01]  /*18c0*/  LDC.64 R6, c[0x0][0x488] ;  /* 0x00012200ff067b82 */ /* 0x000f220000000a00 */
[----:B------:R-:W2:Y:S01]  /*18d0*/  LDCU.64 UR14, c[0x0][0x4b8] ;  /* 0x00009700ff0e77ac */ /* 0x000ea20008000a00 */
[----:B------:R-:W-:Y:S01]  /*18e0*/  UIADD3 UR31, UPT, UPT, UR23, UR20, URZ ;  /* 0x00000014171f7290 */ /* 0x000fe2000fffe0ff */
[----:B------:R-:W-:-:S05]  /*18f0*/  UMOV UR30, URZ ;  /* 0x000000ff001e7c82 */ /* 0x000fca0008000000 */
[----:B-1----:R-:W1:Y:S01]  /*1900*/  LDC.64 R2, c[0x0][0x490] ;  /* 0x00012400ff027b82 */ /* 0x002e620000000a00 */
[----:B------:R-:W-:Y:S01]  /*1910*/  UMOV UR18, UR32 ;  /* 0x0000002000127c82 */ /* 0x000fe20008000000 */
[----:B------:R-:W-:Y:S01]  /*1920*/  UMOV UR28, URZ ;  /* 0x000000ff001c7c82 */ /* 0x000fe20008000000 */
[----:B------:R-:W-:Y:S01]  /*1930*/  UMOV UR29, URZ ;  /* 0x000000ff001d7c82 */ /* 0x000fe20008000000 */
[----:B---3--:R-:W-:Y:S01]  /*1940*/  IMAD.HI.U32 R9, R17, R9, RZ ;  /* 0x0000000911097227 */ /* 0x008fe200078e00ff */
[----:B------:R-:W-:-:S03]  /*1950*/  ISETP.NE.AND P1, PT, R8, 0x1, PT ;  /* 0x000000010800780c */ /* 0x000fc60003f25270 */
[----:B------:R-:W3:Y:S01]  /*1960*/  LDC.64 R4, c[0x0][0x4b0] ;  /* 0x00012c00ff047b82 */ /* 0x000ee20000000a00 */
[----:B----4-:R-:W-:-:S04]  /*1970*/  SHF.R.U32.HI R6, RZ, R6, R9 ;  /* 0x00000006ff067219 */ /* 0x010fc80000011609 */
[----:B------:R-:W-:Y:S02]  /*1980*/  SEL R6, R17, R6, !P1 ;  /* 0x0000000611067207 */ /* 0x000fe40004800000 */
[----:B------:R-:W-:Y:S02]  /*1990*/  ISETP.NE.AND P1, PT, R7, 0x1, PT ;  /* 0x000000010700780c */ /* 0x000fe40003f25270 */
[C---:B------:R-:W-:Y:S01]  /*19a0*/  R2UR UR4, R6.reuse ;  /* 0x00000000060472ca */ /* 0x040fe200000e0000 */
[----:B-1----:R-:W-:-:S04]  /*19b0*/  IMAD.HI.U32 R2, R6, R2, RZ ;  /* 0x0000000206027227 */ /* 0x002fc800078e00ff */
[----:B------:R-:W-:Y:S01]  /*19c0*/  IMAD.MOV R14, RZ, RZ, -R6 ;  /* 0x000000ffff0e7224 */ /* 0x000fe200078e0a06 */
[----:B------:R-:W-:-:S03]  /*19d0*/  SHF.R.U32.HI R2, RZ, R3, R2 ;  /* 0x00000003ff027219 */ /* 0x000fc60000011602 */
[----:B------:R-:W-:Y:S01]  /*19e0*/  IMAD R14, R8, R14, R17 ;  /* 0x0000000e080e7224 */ /* 0x000fe200078e0211 */
[----:B------:R-:W-:Y:S01]  /*19f0*/  R2UR UR13, R2 ;  /* 0x00000000020d72ca */ /* 0x000fe200000e0000 */
[----:B------:R-:W-:Y:S01]  /*1a00*/  VOTEU.ANY UP0, P1 ;  /* 0x0000000000ff7886 */ /* 0x000fe20000800100 */
[----:B------:R-:W1:Y:S01]  /*1a10*/  LDC.64 R2, c[0x0][0x4d0] ;  /* 0x00013400ff027b82 */ /* 0x000e620000000a00 */
[----:B---3--:R-:W-:Y:S02]  /*1a20*/  R2UR UR8, R4 ;  /* 0x00000000040872ca */ /* 0x008fe400000e0000 */
[----:B------:R-:W-:Y:S02]  /*1a30*/  R2UR UR9, R14 ;  /* 0x000000000e0972ca */ /* 0x000fe400000e0000 */
[----:B------:R-:W-:-:S06]  /*1a40*/  R2UR UR6, R5 ;  /* 0x00000000050672ca */ /* 0x000fcc00000e0000 */
[----:B------:R-:W-:Y:S01]  /*1a50*/  USEL UR13, UR4, UR13, !UP0 ;  /* 0x0000000d040d7287 */ /* 0x000fe2000c000000 */
[----:B------:R-:W3:Y:S05]  /*1a60*/  LDCU.64 UR4, c[0x0][0x4d8] ;  /* 0x00009b00ff0477ac */ /* 0x000eea0008000a00 */
[----:B------:R-:W-:-:S04]  /*1a70*/  IMAD R9, RZ, RZ, -UR13 ;  /* 0x8000000dff097e24 */ /* 0x000fc8000f8e02ff */
[----:B------:R-:W-:Y:S01]  /*1a80*/  IMAD R9, R7, R9, R6 ;  /* 0x0000000907097224 */ /* 0x000fe200078e0206 */
[----:B-1----:R-:W-:-:S04]  /*1a90*/  R2UR UR11, R2 ;  /* 0x00000000020b72ca */ /* 0x002fc800000e0000 */
[----:B------:R-:W-:Y:S02]  /*1aa0*/  R2UR UR7, R9 ;  /* 0x00000000090772ca */ /* 0x000fe400000e0000 */
[----:B------:R-:W-:-:S07]  /*1ab0*/  R2UR UR12, R3 ;  /* 0x00000000030c72ca */ /* 0x000fce00000e0000 */
[----:B------:R-:W-:-:S06]  /*1ac0*/  UIMAD UR11, UR9, UR8, UR11 ;  /* 0x00000008090b72a4 */ /* 0x000fcc000f8e020b */
[----:B--23--:R-:W-:-:S12]  /*1ad0*/  UIMAD UR12, UR7, UR6, UR12 ;  /* 0x00000006070c72a4 */ /* 0x00cfd8000f8e020c */
.L_x_23:
[----:B--2---:R-:W-:Y:S01]  /*1ae0*/  @!P5 MOV R3, 0x1800 ;  /* 0x000018000003d802 */ /* 0x004fe20000000f00 */
[----:B------:R-:W-:Y:S01]  /*1af0*/  ULEA UR9, UR18, UR22, 0x3 ;  /* 0x0000001612097291 */ /* 0x000fe2000f8e18ff */
[----:B----4-:R-:W-:Y:S11]  /*1b00*/  @P2 BRA `(.L_x_19) ;  /* 0x0000000000102947 */ /* 0x010ff60003800000 */
[----:B------:R-:W-:Y:S04]  /*1b10*/  MOV R4, UR33 ;  /* 0x0000002100047c02 */ /* 0x000fe80008000f00 */
[----:B------:R-:W-:Y:S04]  /*1b20*/  SHF.L.U32 R4, R4, 0x1f, RZ ;  /* 0x0000001f04047819 */ /* 0x000fe800000006ff */
[----:B------:R-:W1:Y:S02]  /*1b30*/  SYNCS.PHASECHK.TRANS64.TRYWAIT P1, [UR9+0x110], R4 ;  /* 0x00011004ff0075a7 */ /* 0x000e640008021109 */
[----:B-1----:R-:W-:Y:S05]  /*1b40*/  @!P1 BRA `(.L_x_20) ;  /* 0x0000006c004c9947 */ /* 0x002fea0003800000 */
.L_x_19:
[----:B------:R2:W-:Y:S01]  /*1b50*/  @!P5 SYNCS.ARRIVE.TRANS64 RZ, [UR9], R3 ;  /* 0x00000003ffffd9a7 */ /* 0x0005e20008000009 */
[----:B------:R-:W-:Y:S04]  /*1b60*/  BSSY.RECONVERGENT B0, `(.L_x_21) ;  /* 0x0000003000007945 */ /* 0x000fe80003800200 */
[----:B------:R-:W-:Y:S05]  /*1b70*/  @P4 BRA `(.L_x_22) ;  /* 0x0000000000044947 */ /* 0x000fea0003800000 */
[----:B------:R-:W-:Y:S05]  /*1b80*/  BPT.TRAP 0x1 ;  /* 0x000000040000795c */ /* 0x000fea0000300000 */
.L_x_22:
[----:B------:R-:W-:Y:S05]  /*1b90*/  BSYNC.RECONVERGENT B0 ;  /* 0x0000000000007941 */ /* 0x000fea0003800200 */
.L_x_21:
[----:B------:R-:W-:Y:S02]  /*1ba0*/  UIADD3 UR32, UPT, UPT, UR18, 0x1, URZ ;  /* 0x0000000112207890 */ /* 0x000fe4000fffe0ff */
[----:B------:R-:W-:Y:S02]  /*1bb0*/  UIMAD UR7, UR28, UR14, UR4 ;  /* 0x0000000e1c0772a4 */ /* 0x000fe4000f8e0204 */
[----:B------:R-:W-:Y:S02]  /*1bc0*/  UISETP.NE.AND UP0, UPT, UR32, 0x22, UPT ;  /* 0x000000222000788c */ /* 0x000fe4000bf05270 */
[----:B------:R-:W-:Y:S02]  /*1bd0*/  UIMAD UR6, UR29, UR15, UR5 ;  /* 0x0000000f1d0672a4 */ /* 0x000fe4000f8e0205 */
[----:B------:R-:W-:Y:S02]  /*1be0*/  USEL UR8, URZ, 0x1, UP0 ;  /* 0x00000001ff087887 */ /* 0x000fe40008000000 */
[----:B------:R-:W-:Y:S02]  /*1bf0*/  USEL UR32, UR32, URZ, UP0 ;  /* 0x000000ff20207287 */ /* 0x000fe40008000000 */
[----:B------:R-:W-:Y:S02]  /*1c00*/  ULOP3.LUT UR33, UR33, UR8, URZ, 0x3c, !UPT ;  /* 0x0000000821217292 */ /* 0x000fe4000f8e3cff */
[----:B------:R-:W-:Y:S02]  /*1c10*/  ULEA UR8, UR32, UR22, 0x3 ;  /* 0x0000001620087291 */ /* 0x000fe4000f8e18ff */
[----:B------:R-:W-:Y:S02]  /*1c20*/  ULEA UR21, UR18, UR22, 0xc ;  /* 0x0000001612157291 */ /* 0x000fe4000f8e60ff */
[----:B------:R-:W-:Y:S01]  /*1c30*/  UIADD3 UR44, UP1, UPT, UR36, 0x80, URZ ;  /* 0x00000080242c7890 */ /* 0x000fe2000ff3e0ff */
[----:B-1----:R-:W-:Y:S01]  /*1c40*/  MOV R2, UR33 ;  /* 0x0000002100027c02 */ /* 0x002fe20008000f00 */
[----:B------:R-:W-:Y:S02]  /*1c50*/  UPRMT UR42, UR7, 0x40, UR6 ;  /* 0x00000040072a7896 */ /* 0x000fe40008000006 */
[----:B------:R-:W-:Y:S01]  /*1c60*/  UIADD3 UR24, UPT, UPT, UR21, 0x15600, URZ ;  /* 0x0001560015187890 */ /* 0x000fe2000fffe0ff */
[----:B------:R-:W-:Y:S01]  /*1c70*/  SHF.L.U32 R2, R2, 0x1f, RZ ;  /* 0x0000001f02027819 */ /* 0x000fe200000006ff */
[----:B------:R-:W-:Y:S02]  /*1c80*/  USHF.L.U32 UR10, UR30, 0x5, URZ ;  /* 0x000000051e0a7899 */ /* 0x000fe400080006ff */
[----:B------:R-:W-:Y:S01]  /*1c90*/  UIADD3.X UR45, UPT, UPT, URZ, UR37, URZ, UP1, !UPT ;  /* 0x00000025ff2d7290 */ /* 0x000fe20008ffe4ff */
[----:B------:R3:W4:Y:S01]  /*1ca0*/  SYNCS.PHASECHK.TRANS64.TRYWAIT P2, [UR8+0x110], R2 ;  /* 0x00011002ff0075a7 */ /* 0x0007220008041108 */
[----:B------:R-:W-:Y:S02]  /*1cb0*/  ULEA UR8, UR18, UR22, 0xb ;  /* 0x0000001612087291 */ /* 0x000fe4000f8e58ff */
[----:B------:R-:W-:Y:S02]  /*1cc0*/  UPRMT UR21, UR42, 0x5410, URZ ;  /* 0x000054102a157896 */ /* 0x000fe400080000ff */
[----:B------:R-:W-:Y:S02]  /*1cd0*/  UIADD3 UR8, UPT, UPT, UR8, 0x4600, URZ ;  /* 0x0000460008087890 */ /* 0x000fe4000fffe0ff */
[----:B------:R-:W-:Y:S02]  /*1ce0*/  UIADD3 UR40, UP0, UPT, UR36, 0x180, URZ ;  /* 0x0000018024287890 */ /* 0x000fe4000ff1e0ff */
[----:B------:R-:W-:Y:S02]  /*1cf0*/  UIADD3 UR19, UPT, UPT, UR28, 0x1, URZ ;  /* 0x000000011c137890 */ /* 0x000fe4000fffe0ff */
[----:B------:R-:W-:Y:S02]  /*1d00*/  UIADD3.X UR41, UPT, UPT, URZ, UR37, URZ, UP0, !UPT ;  /* 0x00000025ff297290 */ /* 0x000fe400087fe4ff */
[----:B------:R-:W-:Y:S01]  /*1d10*/  UISETP.NE.AND UP2, UPT, UR19, UR17, UPT ;  /* 0x000000111300728c */ /* 0x000fe2000bf45270 */
[----:B------:R-:W-:Y:S01]  /*1d20*/  UTMALDG.4D.IM2COL [UR8], [UR44], UR21 ;  /* 0x000000082c0073b4 */ /* 0x000fe20008058015 */
[----:B------:R-:W-:Y:S02]  /*1d30*/  UIADD3 UR18, UPT, UPT, UR29, 0x1, URZ ;  /* 0x000000011d127890 */ /* 0x000fe4000fffe0ff */
[----:B------:R-:W-:Y:S02]  /*1d40*/  UIADD3 UR20, UPT, UPT, UR20, 0x1, URZ ;  /* 0x0000000114147890 */ /* 0x000fe4000fffe0ff */
[----:B------:R-:W-:Y:S01]  /*1d50*/  UIADD3 UR42, UPT, UPT, UR30, 0x1, URZ ;  /* 0x000000011e2a7890 */ /* 0x000fe2000fffe0ff */
[----:B------:R-:W-:Y:S01]  /*1d60*/  UMOV UR38, 0x0 ;  /* 0x0000000000267882 */ /* 0x000fe20000000000 */
[----:B------:R-:W-:Y:S01]  /*1d70*/  UMOV UR39, 0x10000000 ;  /* 0x1000000000277882 */ /* 0x000fe20000000000 */
[----:B------:R-:W-:Y:S02]  /*1d80*/  UMOV UR25, UR9 ;  /* 0x0000000900197c82 */ /* 0x000fe40008000000 */
[----:B------:R-:W-:Y:S01]  /*1d90*/  @UP2 UIADD3 UR18, UPT, UPT, UR29, URZ, URZ ;  /* 0x000000ff1d122290 */ /* 0x000fe2000fffe0ff */
[----:B------:R-:W-:Y:S03]  /*1da0*/  UMOV UR27, UR10 ;  /* 0x0000000a001b7c82 */ /* 0x000fe60008000000 */
[----:B------:R-:W-:Y:S01]  /*1db0*/  UISETP.NE.AND UP0, UPT, UR18, UR16, UPT ;  /* 0x000000101200728c */ /* 0x000fe2000bf05270 */
[----:B------:R1:W-:Y:S10]  /*1dc0*/  UTMALDG.4D [UR24], [UR40], desc[UR38] ;  /* 0x00002618280075b4 */ /* 0x0003f40008019000 */
[----:B------:R-:W-:Y:S07]  /*1dd0*/  @UP0 UIADD3 UR42, UPT, UPT, UR30, URZ, URZ ;  /* 0x000000ff1e2a0290 */ /* 0x000fee000fffe0ff */
[----:B------:R-:W-:Y:S01]  /*1de0*/  UMOV UR30, UR42 ;  /* 0x0000002a001e7c82 */ /* 0x000fe20008000000 */
[----:B-1----:R-:W-:Y:S02]  /*1df0*/  USEL UR29, UR18, URZ, UP0 ;  /* 0x000000ff121d7287 */ /* 0x002fe40008000000 */
[----:B------:R-:W-:Y:S02]  /*1e00*/  UISETP.NE.AND UP0, UPT, UR20, UR31, UPT ;  /* 0x0000001f1400728c */ /* 0x000fe4000bf05270 */
[----:B------:R-:W-:Y:S01]  /*1e10*/  USEL UR28, UR19, URZ, UP2 ;  /* 0x000000ff131c7287 */ /* 0x000fe20009000000 */
[----:B------:R-:W-:Y:S06]  /*1e20*/  UMOV UR18, UR32 ;  /* 0x0000002000127c82 */ /* 0x000fec0008000000 */
[----:B---3--:R-:W-:Y:S05]  /*1e30*/  BRA.U UP0, `(.L_x_23) ;  /* 0xfffffffd00287547 */ /* 0x008fea000b83ffff */
.L_x_18:
[----:B------:R-:W-:Y:S01]  /*1e40*/  ULEA UR4, UR32, UR22, 0x3 ;  /* 0x0000001620047291 */ /* 0x000fe2000f8e18ff */
[----:B-1----:R-:W-:Y:S01]  /*1e50*/  MOV R2, UR33 ;  /* 0x0000002100027c02 */ /* 0x002fe20008000f00 */
[----:B------:R-:W-:Y:S01]  /*1e60*/  @!P0 SYNCS.ARRIVE.TRANS64.A1T0 RZ, [UR22+0x248], RZ ;  /* 0x000248ffffff89a7 */ /* 0x000fe20008100016 */
[----:B------:R-:W-:Y:S02]  /*1e70*/  UISETP.GE.AND UP0, UPT, UR34, 0x1, UPT ;  /* 0x000000012200788c */ /* 0x000fe4000bf06270 */
[----:B------:R-:W-:-:S04]  /*1e80*/  SHF.L.U32 R2, R2, 0x1f, RZ ;  /* 0x0000001f02027819 */ /* 0x000fc800000006ff */
[----:B------:R1:W3:Y:S03]  /*1e90*/  SYNCS.PHASECHK.TRANS64.TRYWAIT P1, [UR4+0x110], R2 ;  /* 0x00011002ff0075a7 */ /* 0x0002e60008021104 */
[----:B------:R-:W-:Y:S05]  /*1ea0*/  BRA.U !UP0, `(.L_x_24) ;  /* 0x0000000508747547 */ /* 0x000fea000b800000 */
[----:B------:R-:W4:Y:S01]  /*1eb0*/  LDC.64 R8, c[0x0][0x480] ;  /* 0x00012000ff087b82 */ /* 0x000f220000000a00 */
[----:B------:R-:W3:Y:S01]  /*1ec0*/  LDCU UR25, c[0x0][0x390] ;  /* 0x00007200ff1977ac */ /* 0x000ee20008000800 */
[----:B------:R-:W3:Y:S06]  /*1ed0*/  LDCU UR27, c[0x0][0x38c] ;  /* 0x00007180ff1b77ac */ /* 0x000eec0008000800 */
[----:B------:R-:W4:Y:S01]  /*1ee0*/  LDC.64 R6, c[0x0][0x488] ;  /* 0x00012200ff067b82 */ /* 0x000f220000000a00 */
[----:B------:R-:W3:Y:S01]  /*1ef0*/  LDCU.64 UR14, c[0x0][0x4b8] ;  /* 0x00009700ff0e77ac */ /* 0x000ee20008000a00 */
[----:B------:R-:W-:Y:S01]  /*1f00*/  UIADD3 UR31, UPT, UPT, UR34, UR31, URZ ;  /* 0x0000001f221f7290 */ /* 0x000fe2000fffe0ff */
[----:B------:R-:W-:-:S05]  /*1f10*/  UMOV UR40, UR34 ;  /* 0x0000002200287c82 */ /* 0x000fca0008000000 */
[----:B-12---:R-:W1:Y:S01]  /*1f20*/  LDC.64 R2, c[0x0][0x490] ;  /* 0x00012400ff027b82 */ /* 0x006e620000000a00 */
[----:B------:R-:W-:Y:S01]  /*1f30*/  UMOV UR38, UR32 ;  /* 0x0000002000267c82 */ /* 0x000fe20008000000 */
[----:B----4-:R-:W-:Y:S01]  /*1f40*/  IMAD.HI.U32 R9, R17, R9, RZ ;  /* 0x0000000911097227 */ /* 0x010fe200078e00ff */
[----:B------:R-:W-:-:S05]  /*1f50*/  ISETP.NE.AND P0, PT, R8, 0x1, PT ;  /* 0x000000010800780c */ /* 0x000fca0003f05270 */
[----:B------:R-:W2:Y:S01]  /*1f60*/  LDC.64 R4, c[0x0][0x4b0] ;  /* 0x00012c00ff047b82 */ /* 0x000ea20000000a00 */
[----:B------:R-:W-:-:S04]  /*1f70*/  SHF.R.U32.HI R6, RZ, R6, R9 ;  /* 0x00000006ff067219 */ /* 0x000fc80000011609 */
        /* <DEDUP_REMOVED lines=10> */
[----:B--2---:R-:W-:Y:S02]  /*2020*/  R2UR UR8, R4 ;  /* 0x00000000040872ca */ /* 0x004fe400000e0000 */
[----:B------:R-:W-:Y:S02]  /*2030*/  R2UR UR9, R9 ;  /* 0x00000000090972ca */ /* 0x000fe400000e0000 */
[----:B------:R-:W-:-:S06]  /*2040*/  R2UR UR6, R5 ;  /* 0x00000000050672ca */ /* 0x000fcc00000e0000 */
[----:B------:R-:W-:Y:S01]  /*2050*/  USEL UR21, UR4, UR21, !UP0 ;  /* 0x0000001504157287 */ /* 0x000fe2000c000000 */
[----:B------:R-:W2:Y:S05]  /*2060*/  LDCU.64 UR4, c[0x0][0x4d8] ;  /* 0x00009b00ff0477ac */ /* 0x000eaa0008000a00 */
[----:B------:R-:W-:-:S04]  /*2070*/  IMAD R14, RZ, RZ, -UR21 ;  /* 0x80000015ff0e7e24 */ /* 0x000fc8000f8e02ff */
[----:B------:R-:W-:Y:S01]  /*2080*/  IMAD R14, R7, R14, R6 ;  /* 0x0000000e070e7224 */ /* 0x000fe200078e0206 */
[----:B-1----:R-:W-:-:S04]  /*2090*/  R2UR UR19, R2 ;  /* 0x00000000021372ca */ /* 0x002fc800000e0000 */
[----:B------:R-:W-:Y:S02]  /*20a0*/  R2UR UR7, R14 ;  /* 0x000000000e0772ca */ /* 0x000fe400000e0000 */
[----:B------:R-:W-:-:S07]  /*20b0*/  R2UR UR20, R3 ;  /* 0x00000000031472ca */ /* 0x000fce00000e0000 */
[----:B------:R-:W-:-:S06]  /*20c0*/  UIMAD UR19, UR9, UR8, UR19 ;  /* 0x00000008091372a4 */ /* 0x000fcc000f8e0213 */
[----:B--23--:R-:W-:-:S12]  /*20d0*/  UIMAD UR20, UR7, UR6, UR20 ;  /* 0x00000006071472a4 */ /* 0x00cfd8000f8e0214 */
.L_x_29:
[----:B--2---:R-:W-:Y:S01]  /*20e0*/  @!P5 MOV R3, 0x1800 ;  /* 0x000018000003d802 */ /* 0x004fe20000000f00 */
[----:B------:R-:W-:Y:S01]  /*20f0*/  ULEA UR17, UR38, UR22, 0x3 ;  /* 0x0000001626117291 */ /* 0x000fe2000f8e18ff */
[----:B---3--:R-:W-:Y:S11]  /*2100*/  @P1 BRA `(.L_x_25) ;  /* 0x0000000000101947 */ /* 0x008ff60003800000 */
[----:B------:R-:W-:Y:S04]  /*2110*/  MOV R4, UR33 ;  /* 0x0000002100047c02 */ /* 0x000fe80008000f00 */
[----:B------:R-:W-:Y:S04]  /*2120*/  SHF.L.U32 R4, R4, 0x1f, RZ ;  /* 0x0000001f04047819 */ /* 0x000fe800000006ff */
[----:B------:R-:W1:Y:S02]  /*2130*/  SYNCS.PHASECHK.TRANS64.TRYWAIT P0, [UR17+0x110], R4 ;  /* 0x00011004ff0075a7 */ /* 0x000e640008001111 */
[----:B-1----:R-:W-:Y:S05]  /*2140*/  @!P0 BRA `(.L_x_26) ;  /* 0x0000006400e48947 */ /* 0x002fea0003800000 */
.L_x_25:
[----:B------:R2:W-:Y:S01]  /*2150*/  @!P5 SYNCS.ARRIVE.TRANS64 RZ, [UR17], R3 ;  /* 0x00000003ffffd9a7 */ /* 0x0005e20008000011 */
[----:B------:R-:W-:Y:S04]  /*2160*/  BSSY.RECONVERGENT B0, `(.L_x_27) ;  /* 0x0000003000007945 */ /* 0x000fe80003800200 */
[----:B------:R-:W-:Y:S05]  /*2170*/  @P4 BRA `(.L_x_28) ;  /* 0x0000000000044947 */ /* 0x000fea0003800000 */
[----:B------:R-:W-:Y:S05]  /*2180*/  BPT.TRAP 0x1 ;  /* 0x000000040000795c */ /* 0x000fea0000300000 */
.L_x_28:
[----:B------:R-:W-:Y:S05]  /*2190*/  BSYNC.RECONVERGENT B0 ;  /* 0x0000000000007941 */ /* 0x000fea0003800200 */
.L_x_27:
        /* <DEDUP_REMOVED lines=8> */
[----:B------:R-:W-:Y:S02]  /*2220*/  UIADD3 UR39, UPT, UPT, UR28, 0x1, URZ ;  /* 0x000000011c277890 */ /* 0x000fe4000fffe0ff */
[----:B------:R-:W-:Y:S01]  /*2230*/  UIADD3 UR46, UP1, UPT, UR36, 0x80, URZ ;  /* 0x00000080242e7890 */ /* 0x000fe2000ff3e0ff */
[----:B-1----:R-:W-:Y:S01]  /*2240*/  MOV R2, UR33 ;  /* 0x0000002100027c02 */ /* 0x002fe20008000f00 */
[----:B------:R-:W-:Y:S02]  /*2250*/  ULEA UR16, UR38, UR22, 0xb ;  /* 0x0000001626107291 */ /* 0x000fe4000f8e58ff */
[----:B------:R-:W-:Y:S01]  /*2260*/  UPRMT UR41, UR6, 0x40, UR7 ;  /* 0x0000004006297896 */ /* 0x000fe20008000007 */
[----:B------:R-:W-:Y:S01]  /*2270*/  SHF.L.U32 R2, R2, 0x1f, RZ ;  /* 0x0000001f02027819 */ /* 0x000fe200000006ff */
[----:B------:R-:W-:Y:S02]  /*2280*/  UISETP.NE.AND UP2, UPT, UR39, UR27, UPT ;  /* 0x0000001b2700728c */ /* 0x000fe4000bf45270 */
[----:B------:R-:W-:Y:S01]  /*2290*/  USHF.L.U32 UR18, UR30, 0x5, URZ ;  /* 0x000000051e127899 */ /* 0x000fe200080006ff */
[----:B------:R1:W3:Y:S01]  /*22a0*/  SYNCS.PHASECHK.TRANS64.TRYWAIT P1, [UR8+0x110], R2 ;  /* 0x00011002ff0075a7 */ /* 0x0002e20008021108 */
[----:B------:R-:W-:Y:S02]  /*22b0*/  UIADD3.X UR47, UPT, UPT, URZ, UR37, URZ, UP1, !UPT ;  /* 0x00000025ff2f7290 */ /* 0x000fe40008ffe4ff */
[----:B------:R-:W-:Y:S02]  /*22c0*/  UIADD3 UR16, UPT, UPT, UR16, 0x4600, URZ ;  /* 0x0000460010107890 */ /* 0x000fe4000fffe0ff */
[----:B------:R-:W-:Y:S02]  /*22d0*/  UPRMT UR48, UR41, 0x5410, URZ ;  /* 0x0000541029307896 */ /* 0x000fe400080000ff */
[----:B------:R-:W-:Y:S02]  /*22e0*/  UIADD3 UR44, UP0, UPT, UR36, 0x180, URZ ;  /* 0x00000180242c7890 */ /* 0x000fe4000ff1e0ff */
[----:B------:R-:W-:Y:S02]  /*22f0*/  ULEA UR8, UR38, UR22, 0xc ;  /* 0x0000001626087291 */ /* 0x000fe4000f8e60ff */
[----:B------:R-:W-:Y:S02]  /*2300*/  UIADD3.X UR45, UPT, UPT, URZ, UR37, URZ, UP0, !UPT ;  /* 0x00000025ff2d7290 */ /* 0x000fe400087fe4ff */
[----:B------:R-:W-:Y:S01]  /*2310*/  UIADD3 UR8, UPT, UPT, UR8, 0x15600, URZ ;  /* 0x0001560008087890 */ /* 0x000fe2000fffe0ff */
[----:B------:R1:W-:Y:S01]  /*2320*/  UTMALDG.4D.IM2COL [UR16], [UR46], UR48 ;  /* 0x000000102e0073b4 */ /* 0x0003e20008058030 */
[----:B------:R-:W-:Y:S02]  /*2330*/  UIADD3 UR38, UPT, UPT, UR29, 0x1, URZ ;  /* 0x000000011d267890 */ /* 0x000fe4000fffe0ff */
[----:B------:R-:W-:Y:S02]  /*2340*/  @UP2 UIADD3 UR38, UPT, UPT, UR29, URZ, URZ ;  /* 0x000000ff1d262290 */ /* 0x000fe4000fffe0ff */
[----:B------:R-:W-:Y:S02]  /*2350*/  UIADD3 UR41, UPT, UPT, UR30, 0x1, URZ ;  /* 0x000000011e297890 */ /* 0x000fe4000fffe0ff */
[----:B------:R-:W-:Y:S02]  /*2360*/  UISETP.NE.AND UP0, UPT, UR38, UR25, UPT ;  /* 0x000000192600728c */ /* 0x000fe4000bf05270 */
[----:B------:R-:W-:Y:S01]  /*2370*/  UIADD3 UR49, UPT, UPT, UR40, -0x1, URZ ;  /* 0xffffffff28317890 */ /* 0x000fe2000fffe0ff */
[----:B------:R-:W-:Y:S01]  /*2380*/  UMOV UR42, 0x0 ;  /* 0x00000000002a7882 */ /* 0x000fe20000000000 */
[----:B------:R-:W-:Y:S01]  /*2390*/  UMOV UR43, 0x10000000 ;  /* 0x10000000002b7882 */ /* 0x000fe20000000000 */
[----:B------:R-:W-:Y:S01]  /*23a0*/  UMOV UR10, UR26 ;  /* 0x0000001a000a7c82 */ /* 0x000fe20008000000 */
[----:B------:R-:W-:Y:S01]  /*23b0*/  UMOV UR12, UR28 ;  /* 0x0000001c000c7c82 */ /* 0x000fe20008000000 */
[----:B------:R-:W-:Y:S01]  /*23c0*/  USEL UR28, UR39, URZ, UP2 ;  /* 0x000000ff271c7287 */ /* 0x000fe20009000000 */
[----:B------:R-:W-:Y:S03]  /*23d0*/  UMOV UR13, UR29 ;  /* 0x0000001d000d7c82 */ /* 0x000fe60008000000 */
[----:B------:R-:W-:Y:S02]  /*23e0*/  @UP0 UIADD3 UR41, UPT, UPT, UR30, URZ, URZ ;  /* 0x000000ff1e290290 */ /* 0x000fe4000fffe0ff */
[----:B------:R-:W-:Y:S01]  /*23f0*/  USEL UR29, UR38, URZ, UP0 ;  /* 0x000000ff261d7287 */ /* 0x000fe20008000000 */
[----:B------:R-:W-:Y:S01]  /*2400*/  UMOV UR9, UR17 ;  /* 0x0000001100097c82 */ /* 0x000fe20008000000 */
[----:B------:R-:W-:Y:S01]  /*2410*/  UMOV UR11, UR18 ;  /* 0x00000012000b7c82 */ /* 0x000fe20008000000 */
[----:B------:R-:W-:Y:S01]  /*2420*/  UISETP.GT.U32.AND UP0, UPT, UR40, 0x1, UPT ;  /* 0x000000012800788c */ /* 0x000fe2000bf04070 */
[----:B------:R1:W-:Y:S01]  /*2430*/  UTMALDG.4D [UR8], [UR44], desc[UR42] ;  /* 0x00002a082c0075b4 */ /* 0x0003e20008019000 */
[----:B------:R-:W-:Y:S01]  /*2440*/  UMOV UR38, UR32 ;  /* 0x0000002000267c82 */ /* 0x000fe20008000000 */
[----:B------:R-:W-:Y:S01]  /*2450*/  UMOV UR40, UR49 ;  /* 0x0000003100287c82 */ /* 0x000fe20008000000 */
[----:B------:R-:W-:Y:S05]  /*2460*/  UMOV UR30, UR41 ;  /* 0x00000029001e7c82 */ /* 0x000fea0008000000 */
[----:B-1----:R-:W-:Y:S05]  /*2470*/  BRA.U UP0, `(.L_x_29) ;  /* 0xfffffffd00187547 */ /* 0x002fea000b83ffff */
.L_x_24:
[----:B--2---:R-:W-:Y:S01]  /*2480*/  SHF.L.U32 R3, R13, 0x1f, RZ ;  /* 0x0000001f0d037819 */ /* 0x004fe200000006ff */
[----:B------:R-:W-:-:S03]  /*2490*/  NOP ;  /* 0x0000000000007918 */ /* 0x000fc60000000000 */
[----:B------:R-:W2:Y:S02]  /*24a0*/  SYNCS.PHASECHK.TRANS64.TRYWAIT P0, [UR22+0x250], R3 ;  /* 0x00025003ff0075a7 */ /* 0x000ea40008001116 */
[----:B--2---:R-:W-:Y:S05]  /*24b0*/  @!P0 BRA `(.L_x_30) ;  /* 0x0000006400208947 */ /* 0x004fea0003800000 */
.L_x_132:
[----:B------:R-:W2:Y:S01]  /*24c0*/  LDS.128 R4, [UR22+0x290] ;  /* 0x00029016ff047984 */ /* 0x000ea20008000c00 */
[----:B------:R-:W-:Y:S01]  /*24d0*/  UIADD3 UR4, UPT, UPT, UR22, 0x258, URZ ;  /* 0x0000025816047890 */ /* 0x000fe2000fffe0ff */
[----:B------:R-:W-:Y:S01]  /*24e0*/  ISETP.GE.AND P0, PT, R40, 0x1, PT ;  /* 0x000000012800780c */ /* 0x000fe20003f06270 */
[----:B------:R-:W-:Y:S01]  /*24f0*/  @!PT LDS RZ, [RZ] ;  /* 0x00000000fffff984 */ /* 0x000fe20000000800 */
[----:B------:R-:W-:Y:S01]  /*2500*/  @!PT LDS RZ, [RZ] ;  /* 0x00000000fffff984 */ /* 0x000fe20000000800 */
[----:B------:R-:W-:Y:S01]  /*2510*/  @!PT LDS RZ, [RZ] ;  /* 0x00000000fffff984 */ /* 0x000fe20000000800 */
[----:B------:R-:W-:Y:S01]  /*2520*/  @!PT LDS RZ, [RZ] ;  /* 0x00000000fffff984 */ /* 0x000fe20000000800 */
[----:B------:R1:W-:Y:S06]  /*2530*/  MEMBAR.ALL.CTA ;  /* 0x0000000000007992 */ /* 0x0003ec0000008000 */
[----:B-1----:R-:W1:Y:S01]  /*2540*/  FENCE.VIEW.ASYNC.S ;  /* 0x00000000000073c6 */ /* 0x002e620000000000 */
[----:B------:R-:W-:-:S09]  /*2550*/  UPRMT UR4, URZ, 0x654, UR4 ;  /* 0x00000654ff047896 */ /* 0x000fd20008000004 */
[----:B-1----:R-:W-:Y:S01]  /*2560*/  SYNCS.ARRIVE.TRANS64.RED.A1T0 RZ, [UR4], RZ ;  /* 0x000000ffffff79a7 */ /* 0x002fe20008100404 */
[----:B--2---:R-:W-:-:S13]  /*2570*/  LOP3.LUT P3, RZ, R6, 0x1, RZ, 0xc0, !PT ;  /* 0x0000000106ff7812 */ /* 0x004fda000786c0ff */
[----:B------:R-:W-:Y:S02]  /*2580*/  @P3 MOV R12, R4 ;  /* 0x00000004000c3202 */ /* 0x000fe40000000f00 */
[----:B------:R-:W-:Y:S01]  /*2590*/  @P3 LOP3.LUT R11, R5, 0xffff, RZ, 0xc0, !PT ;  /* 0x0000ffff050b3812 */ /* 0x000fe200078ec0ff */
[----:B------:R-:W-:Y:S06]  /*25a0*/  @!P0 BRA `(.L_x_31) ;  /* 0x0000000000b88947 */ /* 0x000fec0003800000 */
[----:B------:R-:W1:Y:S01]  /*25b0*/  LDC.64 R4, c[0x0][0xb18] ;  /* 0x0002c600ff047b82 */ /* 0x000e620000000a00 */
[----:B----4-:R-:W-:-:S07]  /*25c0*/  ISETP.NE.AND P2, PT, R40, 0x1, PT ;  /* 0x000000012800780c */ /* 0x010fce0003f45270 */
[----:B------:R-:W2:Y:S08]  /*25d0*/  LDC.64 R6, c[0x0][0xb10] ;  /* 0x0002c400ff067b82 */ /* 0x000eb00000000a00 */
[----:B------:R-:W4:Y:S08]  /*25e0*/  LDC R8, c[0x0][0xb20] ;  /* 0x0002c800ff087b82 */ /* 0x000f300000000800 */
[----:B------:R-:W3:Y:S01]  /*25f0*/  LDC R9, c[0x0][0xb0c] ;  /* 0x0002c300ff097b82 */ /* 0x000ee20000000800 */
[----:B-1----:R-:W-:Y:S01]  /*2600*/  IMAD.HI.U32 R15, R0, R5, RZ ;  /* 0x00000005000f7227 */ /* 0x002fe200078e00ff */
[----:B------:R-:W-:-:S03]  /*2610*/  ISETP.NE.AND P0, PT, R4, 0x1, PT ;  /* 0x000000010400780c */ /* 0x000fc60003f05270 */
[----:B------:R-:W-:-:S03]  /*2620*/  IMAD.HI.U32 R5, R11, R5, RZ ;  /* 0x000000050b057227 */ /* 0x000fc600078e00ff */
[----:B------:R-:W1:Y:S01]  /*2630*/  LDC.64 R2, c[0x0][0xb28] ;  /* 0x0002ca00ff027b82 */ /* 0x000e620000000a00 */
[----:B--2---:R-:W-:-:S04]  /*2640*/  IMAD.HI.U32 R16, R10, R6, RZ ;  /* 0x000000060a107227 */ /* 0x004fc800078e00ff */
[----:B------:R-:W-:Y:S01]  /*2650*/  IMAD.HI.U32 R17, R12, R6, RZ ;  /* 0x000000060c117227 */ /* 0x000fe200078e00ff */
[----:B------:R-:W-:Y:S02]  /*2660*/  SHF.R.U32.HI R16, RZ, R7, R16 ;  /* 0x00000007ff107219 */ /* 0x000fe40000011610 */
[-C--:B----4-:R-:W-:Y:S02]  /*2670*/  SHF.R.U32.HI R15, RZ, R8.reuse, R15 ;  /* 0x00000008ff0f7219 */ /* 0x090fe4000001160f */
[----:B------:R-:W-:Y:S02]  /*2680*/  SHF.R.U32.HI R5, RZ, R8, R5 ;  /* 0x00000008ff057219 */ /* 0x000fe40000011605 */
[----:B------:R-:W-:Y:S02]  /*2690*/  SEL R15, R0, R15, !P0 ;  /* 0x0000000f000f7207 */ /* 0x000fe40004000000 */
[----:B------:R-:W-:Y:S02]  /*26a0*/  SHF.R.U32.HI R17, RZ, R7, R17 ;  /* 0x00000007ff117219 */ /* 0x000fe40000011611 */
[----:B---3--:R-:W-:-:S02]  /*26b0*/  ISETP.NE.AND P1, PT, R9, 0x1, PT ;  /* 0x000000010900780c */ /* 0x008fc40003f25270 */
[----:B------:R-:W-:Y:S02]  /*26c0*/  SEL R5, R11, R5, !P0 ;  /* 0x000000050b057207 */ /* 0x000fe40004000000 */
[----:B------:R-:W-:Y:S02]  /*26d0*/  SEL R16, R10, R16, !P1 ;  /* 0x000000100a107207 */ /* 0x000fe40004800000 */
[----:B------:R-:W-:Y:S01]  /*26e0*/  SEL R17, R12, R17, !P1 ;  /* 0x000000110c117207 */ /* 0x000fe20004800000 */
[----:B-1----:R-:W-:-:S04]  /*26f0*/  IMAD.HI.U32 R14, R15, R2, RZ ;  /* 0x000000020f0e7227 */ /* 0x002fc800078e00ff */
        /* <DEDUP_REMOVED lines=10> */
[----:B------:R-:W-:-:S04]  /*27a0*/  @!P0 IMAD.HI.U32 R7, R17, R2, RZ ;  /* 0x0000000211078227 */ /* 0x000fc800078e00ff */
[----:B------:R-:W-:Y:S01]  /*27b0*/  IMAD.MOV R2, RZ, RZ, -R6 ;  /* 0x000000ffff027224 */ /* 0x000fe200078e0a06 */
[----:B------:R-:W-:Y:S02]  /*27c0*/  @!P0 SHF.R.U32.HI R3, RZ, R3, R7 ;  /* 0x00000003ff038219 */ /* 0x000fe40000011607 */
[----:B------:R-:W-:Y:S01]  /*27d0*/  IADD3 R7, PT, PT, -R5, RZ, RZ ;  /* 0x000000ff05077210 */ /* 0x000fe20007ffe1ff */
[----:B------:R-:W-:Y:S01]  /*27e0*/  IMAD R2, R40, R2, R5 ;  /* 0x0000000228027224 */ /* 0x000fe200078e0205 */
        /* <DEDUP_REMOVED lines=10> */
.L_x_31:
[----:B------:R-:W1:Y:S02]  /*2890*/  LDCU UR4, c[0x0][0xb30] ;  /* 0x00016600ff0477ac */ /* 0x000e640008000800 */
[----:B-1----:R-:W-:-:S09]  /*28a0*/  UISETP.NE.AND UP0, UPT, UR4, 0x1, UPT ;  /* 0x000000010400788c */ /* 0x002fd2000bf05270 */
[----:B------:R-:W-:Y:S05]  /*28b0*/  BRA.U UP0, `(.L_x_32) ;  /* 0x0000000100407547 */ /* 0x000fea000b800000 */
[----:B------:R-:W1:Y:S08]  /*28c0*/  LDC.64 R4, c[0x0][0xb10] ;  /* 0x0002c400ff047b82 */ /* 0x000e700000000a00 */
[----:B------:R-:W2:Y:S08]  /*28d0*/  LDC.64 R2, c[0x0][0xb18] ;  /* 0x0002c600ff027b82 */ /* 0x000eb00000000a00 */
[----:B------:R-:W3:Y:S08]  /*28e0*/  LDC R6, c[0x0][0xb20] ;  /* 0x0002c800ff067b82 */ /* 0x000ef00000000800 */
[----:B------:R-:W4:Y:S01]  /*28f0*/  LDC R7, c[0x0][0xb0c] ;  /* 0x0002c300ff077b82 */ /* 0x000f220000000800 */
[----:B-1----:R-:W-:-:S05]  /*2900*/  IMAD.HI.U32 R4, R12, R4, RZ ;  /* 0x000000040c047227 */ /* 0x002fca00078e00ff */
[----:B------:R-:W-:Y:S01]  /*2910*/  SHF.R.U32.HI R4, RZ, R5, R4 ;  /* 0x00000005ff047219 */ /* 0x000fe20000011604 */
[----:B--2---:R-:W-:Y:S01]  /*2920*/  IMAD.HI.U32 R3, R11, R3, RZ ;  /* 0x000000030b037227 */ /* 0x004fe200078e00ff */
[----:B------:R-:W-:-:S04]  /*2930*/  ISETP.NE.AND P0, PT, R2, 0x1, PT ;  /* 0x000000010200780c */ /* 0x000fc80003f05270 */
[----:B---3--:R-:W-:-:S04]  /*2940*/  SHF.R.U32.HI R3, RZ, R6, R3 ;  /* 0x00000006ff037219 */ /* 0x008fc80000011603 */
[----:B------:R-:W-:Y:S02]  /*2950*/  SEL R3, R11, R3, !P0 ;  /* 0x000000030b037207 */ /* 0x000fe40004000000 */
[----:B----4-:R-:W-:-:S04]  /*2960*/  ISETP.NE.AND P1, PT, R7, 0x1, PT ;  /* 0x000000010700780c */ /* 0x010fc80003f25270 */
[----:B------:R-:W-:-:S05]  /*2970*/  SEL R4, R12, R4, !P1 ;  /* 0x000000040c047207 */ /* 0x000fca0004800000 */
[----:B------:R-:W-:Y:S02]  /*2980*/  IMAD.IADD R5, R3, 0x1, -R4 ;  /* 0x0000000103057824 */ /* 0x000fe400078e0a04 */
[----:B------:R-:W-:Y:S02]  /*2990*/  IMAD.IADD R3, R4, 0x1, -R3 ;  /* 0x0000000104037824 */ /* 0x000fe400078e0a03 */
[----:B------:R-:W-:Y:S02]  /*29a0*/  IMAD R12, R5, R7, R12 ;  /* 0x00000007050c7224 */ /* 0x000fe400078e020c */
[----:B------:R-:W-:-:S07]  /*29b0*/  IMAD R11, R3, R2, R11 ;  /* 0x00000002030b7224 */ /* 0x000fce00078e020b */
.L_x_32:
[----:B------:R-:W-:Y:S01]  /*29c0*/  UMOV UR20, UR31 ;  /* 0x0000001f00147c82 */ /* 0x000fe20008000000 */
[----:B------:R-:W-:Y:S01]  /*29d0*/  PLOP3.LUT P0, PT, PT, PT, PT, 0x80, 0x8 ;  /* 0x000000000008781c */ /* 0x000fe20003f0f070 */
[----:B------:R-:W-:Y:S01]  /*29e0*/  IMAD.IADD R17, R12, 0x1, R101 ;  /* 0x000000010c117824 */ /* 0x000fe200078e0265 */
[----:B------:R-:W-:Y:S01]  /*29f0*/  LOP3.LUT R13, R13, 0x1, RZ, 0x3c, !PT ;  /* 0x000000010d0d7812 */ /* 0x000fe200078e3cff */
[----:B------:R-:W-:Y:S01]  /*2a00*/  IMAD.IADD R14, R11, 0x1, R100 ;  /* 0x000000010b0e7824 */ /* 0x000fe200078e0264 */
[----:B------:R-:W-:Y:S09]  /*2a10*/  @P3 BRA `(.L_x_33) ;  /* 0xffffffec00603947 */ /* 0x000ff2000383ffff */
[----:B------:R-:W-:Y:S01]  /*2a20*/  UIADD3 UR22, UPT, UPT, UR22, 0x110, URZ ;  /* 0x0000011016167890 */ /* 0x000fe2000fffe0ff */
[----:B------:R-:W-:-:S03]  /*2a30*/  MOV R2, UR33 ;  /* 0x0000002100027c02 */ /* 0x000fc60008000f00 */
[----:B------:R-:W-:Y:S01]  /*2a40*/  ULEA UR4, UR32, UR22, 0x3 ;  /* 0x0000001620047291 */ /* 0x000fe2000f8e18ff */
[----:B------:R-:W-:-:S08]  /*2a50*/  SHF.L.U32 R2, R2, 0x1f, RZ ;  /* 0x0000001f02027819 */ /* 0x000fd000000006ff */
[----:B------:R-:W1:Y:S02]  /*2a60*/  SYNCS.PHASECHK.TRANS64.TRYWAIT P0, [UR4], R2 ;  /* 0x00000002ff0075a7 */ /* 0x000e640008001104 */
[----:B-1----:R-:W-:Y:S05]  /*2a70*/  @!P0 BRA `(.L_x_34) ;  /* 0x0000005c00c88947 */ /* 0x002fea0003800000 */
.L_x_134:
[----:B------:R-:W-:-:S04]  /*2a80*/  UIADD3 UR6, UPT, UPT, UR32, 0x1, URZ ;  /* 0x0000000120067890 */ /* 0x000fc8000fffe0ff */
[----:B------:R-:W-:-:S04]  /*2a90*/  UISETP.NE.AND UP0, UPT, UR6, 0x22, UPT ;  /* 0x000000220600788c */ /* 0x000fc8000bf05270 */
[----:B------:R-:W-:Y:S02]  /*2aa0*/  USEL UR5, URZ, 0x1, UP0 ;  /* 0x00000001ff057887 */ /* 0x000fe40008000000 */
[----:B------:R-:W-:Y:S02]  /*2ab0*/  USEL UR6, UR6, URZ, UP0 ;  /* 0x000000ff06067287 */ /* 0x000fe40008000000 */
[----:B------:R-:W-:Y:S02]  /*2ac0*/  ULOP3.LUT UR5, UR33, UR5, URZ, 0x3c, !UPT ;  /* 0x0000000521057292 */ /* 0x000fe4000f8e3cff */
[----:B------:R-:W-:-:S04]  /*2ad0*/  ULEA UR4, UR6, UR22, 0x3 ;  /* 0x0000001606047291 */ /* 0x000fc8000f8e18ff */
[----:B-1----:R-:W-:-:S04]  /*2ae0*/  MOV R2, UR5 ;  /* 0x0000000500027c02 */ /* 0x002fc80008000f00 */
[----:B------:R-:W-:-:S04]  /*2af0*/  SHF.L.U32 R2, R2, 0x1f, RZ ;  /* 0x0000001f02027819 */ /* 0x000fc800000006ff */
[----:B------:R-:W1:Y:S02]  /*2b00*/  SYNCS.PHASECHK.TRANS64.TRYWAIT P0, [UR4], R2 ;  /* 0x00000002ff0075a7 */ /* 0x000e640008001104 */
[----:B-1----:R-:W-:Y:S05]  /*2b10*/  @!P0 BRA `(.L_x_35) ;  /* 0x0000005c00b88947 */ /* 0x002fea0003800000 */
.L_x_136:
        /* <DEDUP_REMOVED lines=10> */
.L_x_138:
        /* <DEDUP_REMOVED lines=10> */
.L_x_140:
        /* <DEDUP_REMOVED lines=10> */
.L_x_142:
        /* <DEDUP_REMOVED lines=10> */
.L_x_144:
        /* <DEDUP_REMOVED lines=10> */
.L_x_146:
        /* <DEDUP_REMOVED lines=10> */
.L_x_148:
        /* <DEDUP_REMOVED lines=10> */
.L_x_150:
        /* <DEDUP_REMOVED lines=10> */
.L_x_152:
        /* <DEDUP_REMOVED lines=10> */
.L_x_154:
        /* <DEDUP_REMOVED lines=10> */
.L_x_156:
        /* <DEDUP_REMOVED lines=10> */
.L_x_158:
        /* <DEDUP_REMOVED lines=10> */
.L_x_160:
        /* <DEDUP_REMOVED lines=10> */
.L_x_162:
        /* <DEDUP_REMOVED lines=10> */
.L_x_164:
        /* <DEDUP_REMOVED lines=10> */
.L_x_166:
        /* <DEDUP_REMOVED lines=10> */
.L_x_168:
        /* <DEDUP_REMOVED lines=10> */
.L_x_170:
        /* <DEDUP_REMOVED lines=10> */
.L_x_172:
        /* <DEDUP_REMOVED lines=10> */
.L_x_174:
        /* <DEDUP_REMOVED lines=10> */
.L_x_176:
        /* <DEDUP_REMOVED lines=10> */
.L_x_178:
        /* <DEDUP_REMOVED lines=10> */
.L_x_180:
        /* <DEDUP_REMOVED lines=10> */
.L_x_182:
        /* <DEDUP_REMOVED lines=10> */
.L_x_184:
        /* <DEDUP_REMOVED lines=10> */
.L_x_186:
        /* <DEDUP_REMOVED lines=10> */
.L_x_188:
        /* <DEDUP_REMOVED lines=10> */
.L_x_190:
        /* <DEDUP_REMOVED lines=10> */
.L_x_192:
        /* <DEDUP_REMOVED lines=10> */
.L_x_194:
        /* <DEDUP_REMOVED lines=10> */
.L_x_196:
        /* <DEDUP_REMOVED lines=10> */
.L_x_198:
[----:B------:R-:W-:-:S04]  /*3e80*/  UIADD3 UR6, UPT, UPT, UR6, 0x1, URZ ;  /* 0x0000000106067890 */ /* 0x000fc8000fffe0ff */
[----:B------:R-:W-:-:S04]  /*3e90*/  UISETP.NE.AND UP0, UPT, UR6, 0x22, UPT ;  /* 0x000000220600788c */ /* 0x000fc8000bf05270 */
[----:B------:R-:W-:Y:S02]  /*3ea0*/  USEL UR4, URZ, 0x1, UP0 ;  /* 0x00000001ff047887 */ /* 0x000fe40008000000 */
[----:B------:R-:W-:Y:S02]  /*3eb0*/  USEL UR6, UR6, URZ, UP0 ;  /* 0x000000ff06067287 */ /* 0x000fe40008000000 */
[----:B------:R-:W-:Y:S02]  /*3ec0*/  ULOP3.LUT UR4, UR5, UR4, URZ, 0x3c, !UPT ;  /* 0x0000000405047292 */ /* 0x000fe4000f8e3cff */
[----:B------:R-:W-:-:S04]  /*3ed0*/  ULEA UR6, UR6, UR22, 0x3 ;  /* 0x0000001606067291 */ /* 0x000fc8000f8e18ff */
[----:B-1----:R-:W-:Y:S02]  /*3ee0*/  IMAD.U32 R2, RZ, RZ, UR4 ;  /* 0x00000004ff027e24 */ /* 0x002fe4000f8e00ff */
[----:B------:R-:W-:-:S03]  /*3ef0*/  MOV R0, UR6 ;  /* 0x0000000600007c02 */ /* 0x000fc60008000f00 */
[----:B------:R-:W-:-:S07]  /*3f00*/  SHF.L.U32 R2, R2, 0x1f, RZ ;  /* 0x0000001f02027819 */ /* 0x000fce00000006ff */
.L_x_67:
[----:B-1----:R1:W2:Y:S02]  /*3f10*/  SYNCS.PHASECHK.TRANS64.TRYWAIT P0, [R0+URZ], R2 ;  /* 0x00000002000075a7 */ /* 0x0022a400080011ff */
[----:B--2---:R-:W-:Y:S05]  /*3f20*/  @!P0 NANOSLEEP.SYNCS 0x989680 ;  /* 0x009896800000895d */ /* 0x004fea0003900000 */
[----:B------:R-:W2:Y:S02]  /*3f30*/  @!P0 SYNCS.PHASECHK.TRANS64 P0, [R0+URZ], R2 ;  /* 0x00000002000085a7 */ /* 0x000ea400080010ff */
[----:B--2---:R-:W-:Y:S05]  /*3f40*/  @P0 EXIT ;  /* 0x000000000000094d */ /* 0x004fea0003800000 */
[----:B------:R-:W-:Y:S05]  /*3f50*/  BRA `(.L_x_67) ;  /* 0xfffffffc00ec7947 */ /* 0x000fea000383ffff */
.L_x_17:
[----:B------:R-:W-:-:S04]  /*3f60*/  UISETP.NE.AND UP1, UPT, UR45, URZ, UPT ;  /* 0x000000ff2d00728c */ /* 0x000fc8000bf25270 */
[----:B------:R-:W-:-:S09]  /*3f70*/  UISETP.NE.OR UP1, UPT, UR8, 0x1, UP1 ;  /* 0x000000010800788c */ /* 0x000fd20008f25670 */
[----:B------:R-:W-:Y:S05]  /*3f80*/  BRA.U UP1, `(.L_x_68) ;  /* 0x0000000101b07547 */ /* 0x000fea000b800000 */
[----:B------:R-:W-:Y:S01]  /*3f90*/  UMOV UR4, 0x400 ;  /* 0x0000040000047882 */ /* 0x000fe20000000000 */
[----:B------:R-:W-:Y:S01]  /*3fa0*/  HFMA2 R3, -RZ, RZ, 0, 5.9604644775390625e-08 ;  /* 0x00000001ff037431 */ /* 0x000fe200000001ff */
[----:B------:R-:W-:Y:S01]  /*3fb0*/  ULEA UR45, UR45, UR4, 0x18 ;  /* 0x000000042d2d7291 */ /* 0x000fe2000f8ec0ff */
[----:B------:R-:W-:Y:S01]  /*3fc0*/  ISETP.NE.AND P0, PT, R2, RZ, PT ;  /* 0x000000ff0200720c */ /* 0x000fe20003f05270 */
[----:B------:R-:W-:Y:S02]  /*3fd0*/  IMAD.MOV.U32 R8, RZ, RZ, RZ ;  /* 0x000000ffff087224 */ /* 0x000fe400078e00ff */
[----:B------:R-:W-:Y:S02]  /*3fe0*/  UIADD3 UR6, UPT, UPT, UR45, 0x258, URZ ;  /* 0x000002582d067890 */ /* 0x000fe4000fffe0ff */
[----:B------:R-:W-:Y:S02]  /*3ff0*/  UIADD3 UR7, UPT, UPT, UR45, 0x250, URZ ;  /* 0x000002502d077890 */ /* 0x000fe4000fffe0ff */
[----:B------:R-:W-:-:S12]  /*4000*/  UPRMT UR6, URZ, 0x654, UR6 ;  /* 0x00000654ff067896 */ /* 0x000fd80008000006 */
.L_x_71:
[----:B------:R-:W-:Y:S01]  /*4010*/  SHF.L.U32 R6, R3, 0x1f, RZ ;  /* 0x0000001f03067819 */ /* 0x000fe200000006ff */
[----:B------:R-:W-:Y:S02]  /*4020*/  IMAD.U32 R4, RZ, RZ, UR7 ;  /* 0x00000007ff047e24 */ /* 0x000fe4000f8e00ff */
[----:B------:R-:W-:Y:S01]  /*4030*/  @!P0 IMAD.MOV.U32 R5, RZ, RZ, 0x10 ;  /* 0x00000010ff058424 */ /* 0x000fe200078e00ff */
[----:B------:R-:W1:Y:S02]  /*4040*/  SYNCS.PHASECHK.TRANS64.TRYWAIT P1, [UR45+0x258], R6 ;  /* 0x00025806ff0075a7 */ /* 0x000e64000802112d */
[----:B------:R-:W-:-:S04]  /*4050*/  PRMT R4, R2, 0x654, R4 ;  /* 0x0000065402047816 */ /* 0x000fc80000000004 */
[----:B------:R-:W-:Y:S01]  /*4060*/  SEL R0, R4, R0, !P0 ;  /* 0x0000000004007207 */ /* 0x000fe20004000000 */
[----:B-1----:R-:W-:Y:S06]  /*4070*/  @!P1 BRA `(.L_x_69) ;  /* 0x0000005400609947 */ /* 0x002fec0003800000 */
.L_x_200:
[----:B------:R-:W-:Y:S01]  /*4080*/  UIADD3 UR4, UPT, UPT, UR45, 0x290, URZ ;  /* 0x000002902d047890 */ /* 0x000fe2000fffe0ff */
[----:B------:R2:W-:Y:S01]  /*4090*/  @!P0 SYNCS.ARRIVE.TRANS64.RED RZ, [R0+URZ], R5 ;  /* 0x0000000500ff89a7 */ /* 0x0005e200080004ff */
[----:B------:R-:W-:Y:S01]  /*40a0*/  UIADD3 UR5, UPT, UPT, UR45, 0x250, URZ ;  /* 0x000002502d057890 */ /* 0x000fe2000fffe0ff */
[----:B------:R-:W-:-:S08]  /*40b0*/  LOP3.LUT R3, R3, 0x1, RZ, 0x3c, !PT ;  /* 0x0000000103037812 */ /* 0x000fd000078e3cff */
[----:B------:R-:W-:Y:S06]  /*40c0*/  UGETNEXTWORKID.BROADCAST [UR4], [UR5] ;  /* 0x00000000040073ca */ /* 0x000fec0008000100 */
[----:B--2---:R-:W-:-:S04]  /*40d0*/  SHF.L.U32 R5, R8, 0x1f, RZ ;  /* 0x0000001f08057819 */ /* 0x004fc800000006ff */
[----:B------:R-:W2:Y:S02]  /*40e0*/  SYNCS.PHASECHK.TRANS64.TRYWAIT P1, [UR45+0x250], R5 ;  /* 0x00025005ff0075a7 */ /* 0x000ea4000802112d */
[----:B--2---:R-:W-:Y:S05]  /*40f0*/  @!P1 BRA `(.L_x_70) ;  /* 0x0000005400589947 */ /* 0x004fea0003800000 */
.L_x_202:
[----:B-1----:R-:W1:Y:S01]  /*4100*/  LDS.128 R4, [UR45+0x290] ;  /* 0x0002902dff047984 */ /* 0x002e620008000c00 */
[----:B------:R-:W-:Y:S01]  /*4110*/  LOP3.LUT R8, R8, 0x1, RZ, 0x3c, !PT ;  /* 0x0000000108087812 */ /* 0x000fe200078e3cff */
[----:B------:R-:W-:Y:S01]  /*4120*/  @!PT LDS RZ, [RZ] ;  /* 0x00000000fffff984 */ /* 0x000fe20000000800 */
[----:B------:R-:W-:Y:S01]  /*4130*/  @!PT LDS RZ, [RZ] ;  /* 0x00000000fffff984 */ /* 0x000fe20000000800 */
[----:B------:R-:W-:Y:S01]  /*4140*/  @!PT LDS RZ, [RZ] ;  /* 0x00000000fffff984 */ /* 0x000fe20000000800 */
[----:B------:R-:W-:Y:S01]  /*4150*/  @!PT LDS RZ, [RZ] ;  /* 0x00000000fffff984 */ /* 0x000fe20000000800 */
[----:B------:R2:W-:Y:S06]  /*4160*/  MEMBAR.ALL.CTA ;  /* 0x0000000000007992 */ /* 0x0005ec0000008000 */
[----:B--2---:R-:W2:Y:S02]  /*4170*/  FENCE.VIEW.ASYNC.S ;  /* 0x00000000000073c6 */ /* 0x004ea40000000000 */
[----:B--2---:R-:W-:Y:S01]  /*4180*/  SYNCS.ARRIVE.TRANS64.RED.A1T0 RZ, [UR6], RZ ;  /* 0x000000ffffff79a7 */ /* 0x004fe20008100406 */
[----:B-1----:R-:W-:-:S13]  /*4190*/  LOP3.LUT P1, RZ, R6, 0x1, RZ, 0xc0, !PT ;  /* 0x0000000106ff7812 */ /* 0x002fda000782c0ff */
[----:B------:R-:W-:Y:S05]  /*41a0*/  @P1 BRA `(.L_x_71) ;  /* 0xfffffffc00981947 */ /* 0x000fea000383ffff */
[----:B------:R-:W-:-:S04]  /*41b0*/  SHF.L.U32 R0, R3, 0x1f, RZ ;  /* 0x0000001f03007819 */ /* 0x000fc800000006ff */
[----:B------:R-:W1:Y:S02]  /*41c0*/  SYNCS.PHASECHK.TRANS64 P0, [UR45+0x258], R0 ;  /* 0x00025800ff0075a7 */ /* 0x000e64000800102d */
[----:B-1----:R-:W-:Y:S05]  /*41d0*/  @P0 EXIT ;  /* 0x000000000000094d */ /* 0x002fea0003800000 */
[----:B------:R-:W-:-:S07]  /*41e0*/  MOV R0, UR45 ;  /* 0x0000002d00007c02 */ /* 0x000fce0008000f00 */
.L_x_72:
[----:B-1----:R-:W-:-:S04]  /*41f0*/  SHF.L.U32 R2, R3, 0x1f, RZ ;  /* 0x0000001f03027819 */ /* 0x002fc800000006ff */
[----:B------:R1:W2:Y:S03]  /*4200*/  SYNCS.PHASECHK.TRANS64.TRYWAIT P0, [R0+URZ+0x258], R2 ;  /* 0x00025802000075a7 */ /* 0x0002a600080011ff */
[----:B--2---:R-:W-:Y:S05]  /*4210*/  @!P0 NANOSLEEP.SYNCS 0x989680 ;  /* 0x009896800000895d */ /* 0x004fea0003900000 */
[----:B------:R-:W2:Y:S02]  /*4220*/  @!P0 SYNCS.PHASECHK.TRANS64 P0, [R0+URZ+0x258], R2 ;  /* 0x00025802000085a7 */ /* 0x000ea400080010ff */
[----:B--2---:R-:W-:Y:S05]  /*4230*/  @P0 EXIT ;  /* 0x000000000000094d */ /* 0x004fea0003800000 */
[----:B------:R-:W-:Y:S05]  /*4240*/  BRA `(.L_x_72) ;  /* 0xfffffffc00e87947 */ /* 0x000fea000383ffff */
.L_x_68:
[----:B------:R-:W-:-:S09]  /*4250*/  UISETP.NE.AND UP1, UPT, UR8, URZ, UPT ;  /* 0x000000ff0800728c */ /* 0x000fd2000bf25270 */
[----:B------:R-:W-:Y:S05]  /*4260*/  BRA.U UP1, `(.L_x_73) ;  /* 0x0000000d01147547 */ /* 0x000fea000b800000 */
[----:B------:R-:W-:Y:S01]  /*4270*/  UMOV UR4, 0x40 ;  /* 0x0000004000047882 */ /* 0x000fe20000000000 */
[----:B------:R-:W-:Y:S01]  /*4280*/  NOP ;  /* 0x0000000000007918 */ /* 0x000fe20000000000 */
[----:B------:R-:W-:Y:S01]  /*4290*/  ULEA UR4, UR45, UR4, 0x18 ;  /* 0x000000042d047291 */ /* 0x000fe2000f8ec0ff */
[----:B------:R-:W-:Y:S02]  /*42a0*/  UMOV UR5, 0x400 ;  /* 0x0000040000057882 */ /* 0x000fe40000000000 */
[----:B------:R-:W-:-:S06]  /*42b0*/  ULEA UR45, UR45, UR5, 0x18 ;  /* 0x000000052d2d7291 */ /* 0x000fcc000f8ec0ff */
[----:B------:R-:W1:Y:S02]  /*42c0*/  LDS.U8 R0, [UR4+0x1c] ;  /* 0x00001c04ff007984 */ /* 0x000e640008000000 */
[----:B-1----:R-:W-:-:S13]  /*42d0*/  ISETP.NE.AND P0, PT, R0, RZ, PT ;  /* 0x000000ff0000720c */ /* 0x002fda0003f05270 */
[----:B------:R-:W-:Y:S05]  /*42e0*/  @P0 BRA `(.L_x_74) ;  /* 0x0000000000580947 */ /* 0x000fea0003800000 */
[----:B------:R-:W-:-:S13]  /*42f0*/  ELECT P0, URZ, PT ;  /* 0x0000000000ff782f */ /* 0x000fda0003800000 */
[----:B------:R-:W-:Y:S05]  /*4300*/  @!P0 BRA `(.L_x_75) ;  /* 0x0000000000608947 */ /* 0x000fea0003800000 */
[----:B------:R-:W-:Y:S01]  /*4310*/  UMOV UR5, 0x10 ;  /* 0x0000001000057882 */ /* 0x000fe20000000000 */
[----:B------:R-:W-:Y:S01]  /*4320*/  HFMA2 R0, -RZ, RZ, 0, 5.9604644775390625e-08 ;  /* 0x00000001ff007431 */ /* 0x000fe200000001ff */
[----:B------:R-:W-:-:S03]  /*4330*/  MOV R2, 0xffff ;  /* 0x0000ffff00027802 */ /* 0x000fc60000000f00 */
[----:B------:R-:W-:Y:S04]  /*4340*/  DEPBAR.LE SB1, 0x36 ;  /* 0x00009d800000791a */ /* 0x000fe80000000000 */
[----:B------:R-:W1:Y:S02]  /*4350*/  UTCATOMSWS.FIND_AND_SET.ALIGN UP0, UR5, UR5 ;  /* 0x00000005000575e3 */ /* 0x000e640008000800 */
[----:B-1----:R-:W-:Y:S01]  /*4360*/  MOV R3, UR5 ;  /* 0x0000000500037c02 */ /* 0x002fe20008000f00 */
[----:B------:R-:W-:Y:S06]  /*4370*/  BRA.U UP0, `(.L_x_76) ;  /* 0x0000000100187547 */ /* 0x000fec000b800000 */
.L_x_77:
[----:B------:R-:W-:Y:S05]  /*4380*/  NANOSLEEP 0x64 ;  /* 0x000000640000795d */ /* 0x000fea0003800000 */
[----:B------:R-:W-:-:S05]  /*4390*/  UMOV UR5, 0x10 ;  /* 0x0000001000057882 */ /* 0x000fca0000000000 */
[----:B------:R-:W-:Y:S04]  /*43a0*/  DEPBAR.LE SB1, 0x36 ;  /* 0x00009d800000791a */ /* 0x000fe80000000000 */
[----:B------:R-:W1:Y:S02]  /*43b0*/  UTCATOMSWS.FIND_AND_SET.ALIGN UP0, UR5, UR5 ;  /* 0x00000005000575e3 */ /* 0x000e640008000800 */
[----:B-1----:R-:W-:Y:S01]  /*43c0*/  MOV R3, UR5 ;  /* 0x0000000500037c02 */ /* 0x002fe20008000f00 */
[----:B------:R-:W-:Y:S05]  /*43d0*/  BRA.U !UP0, `(.L_x_77) ;  /* 0xfffffffd08e87547 */ /* 0x000fea000b83ffff */
.L_x_76:
[-C--:B------:R-:W-:Y:S02]  /*43e0*/  SHF.L.U32 R2, R2, R3.reuse, RZ ;  /* 0x0000000302027219 */ /* 0x080fe400000006ff */
[----:B------:R-:W-:Y:S01]  /*43f0*/  SHF.L.U32 R0, R0, R3, RZ ;  /* 0x0000000300007219 */ /* 0x000fe200000006ff */
[----:B------:R-:W-:Y:S02]  /*4400*/  IMAD.SHL.U32 R3, R3, 0x20, RZ ;  /* 0x0000002003037824 */ /* 0x000fe400078e00ff */
[----:B------:R1:W-:Y:S04]  /*4410*/  ATOMS.OR RZ, [UR4+0x14], R2 ;  /* 0x00001402ffff798c */ /* 0x0003e8000b000004 */
[----:B------:R1:W-:Y:S04]  /*4420*/  ATOMS.OR RZ, [UR4+0x18], R0 ;  /* 0x00001800ffff798c */ /* 0x0003e8000b000004 */
[----:B------:R1:W-:Y:S01]  /*4430*/  STS [UR45+0x2a0], R3 ;  /* 0x0002a003ff007988 */ /* 0x0003e2000800082d */
[----:B------:R-:W-:Y:S05]  /*4440*/  BRA `(.L_x_75) ;  /* 0x0000000000107947 */ /* 0x000fea0003800000 */
.L_x_74:
[----:B------:R-:W-:Y:S02]  /*4450*/  MOV R0, 0xffffffff ;  /* 0xffffffff00007802 */ /* 0x000fe40000000f00 */
[----:B------:R-:W-:-:S03]  /*4460*/  MOV R2, 0x4490 ;  /* 0x0000449000027802 */ /* 0x000fc60000000f00 */
[----:B------:R1:W-:Y:S04]  /*4470*/  STS [UR45+0x2a0], R0 ;  /* 0x0002a000ff007988 */ /* 0x0003e8000800082d */
[----:B-1-3-5:R-:W-:Y:S05]  /*4480*/  CALL.REL.NOINC `($__internal_1_$__cuda_sm10x_tcgen05_guardrail_trap_phase_invalid_during_alloc) ;  /* 0x0000005400dc7944 */ /* 0x02afea0003c00000 */
.L_x_75:
[----:B------:R-:W-:Y:S05]  /*4490*/  WARPSYNC.ALL ;  /* 0x0000000000007948 */ /* 0x000fea0003800000 */
[----:B------:R-:W2:Y:S01]  /*44a0*/  S2UR UR6, SR_CgaCtaId ;  /* 0x00000000000679c3 */ /* 0x000ea20000008800 */
[----:B------:R-:W-:Y:S01]  /*44b0*/  UMOV UR4, 0x400 ;  /* 0x0000040000047882 */ /* 0x000fe20000000000 */
[----:B------:R-:W-:-:S06]  /*44c0*/  NOP ;  /* 0x0000000000007918 */ /* 0x000fcc0000000000 */
[----:B------:R-:W-:Y:S06]  /*44d0*/  BAR.ARV 0x6, 0xa0 ;  /* 0x0182800000007b1d */ /* 0x000fec0000002000 */
[----:B------:R-:W-:Y:S01]  /*44e0*/  IMAD.MOV.U32 R8, RZ, RZ, 0x1 ;  /* 0x00000001ff087424 */ /* 0x000fe200078e00ff */
[----:B------:R-:W-:Y:S01]  /*44f0*/  UMOV UR14, URZ ;  /* 0x000000ff000e7c82 */ /* 0x000fe20008000000 */
[----:B------:R-:W-:Y:S01]  /*4500*/  UMOV UR13, URZ ;  /* 0x000000ff000d7c82 */ /* 0x000fe20008000000 */
[----:B------:R-:W-:Y:S01]  /*4510*/  UMOV UR18, 0x0 ;  /* 0x0000000000127882 */ /* 0x000fe20000000000 */
[----:B------:R-:W-:Y:S01]  /*4520*/  UMOV UR19, 0x4210010 ;  /* 0x0421001000137882 */ /* 0x000fe20000000000 */
[----:B--2---:R-:W-:Y:S01]  /*4530*/  ULEA UR6, UR6, UR4, 0x18 ;  /* 0x0000000406067291 */ /* 0x004fe2000f8ec0ff */
[----:B------:R-:W2:Y:S03]  /*4540*/  LDCU.64 UR4, c[0x0][0x388] ;  /* 0x00007100ff0477ac */ /* 0x000ea60008000a00 */
[----:B------:R-:W-:-:S02]  /*4550*/  UIADD3 UR9, UPT, UPT, UR6, 0x4600, URZ ;  /* 0x0000460006097890 */ /* 0x000fc4000fffe0ff */
[----:B------:R-:W-:-:S03]  /*4560*/  UIADD3 UR16, UPT, UPT, UR6, 0x15600, URZ ;  /* 0x0001560006107890 */ /* 0x000fc6000fffe0ff */
[----:B------:R-:W1:Y:S01]  /*4570*/  LDS R9, [UR6+0x2a0] ;  /* 0x0002a006ff097984 */ /* 0x000e620008000800 */
[----:B------:R-:W-:Y:S02]  /*4580*/  USHF.R.U32.HI UR9, URZ, 0x4, UR9 ;  /* 0x00000004ff097899 */ /* 0x000fe40008011609 */
[----:B------:R-:W-:Y:S02]  /*4590*/  USHF.R.U32.HI UR16, URZ, 0x4, UR16 ;  /* 0x00000004ff107899 */ /* 0x000fe40008011610 */
[----:B------:R-:W-:Y:S02]  /*45a0*/  ULOP3.LUT UR9, UR9, 0x3fff, URZ, 0xc0, !UPT ;  /* 0x00003fff09097892 */ /* 0x000fe4000f8ec0ff */
[----:B------:R-:W-:Y:S02]  /*45b0*/  ULOP3.LUT UR16, UR16, 0x3fff, URZ, 0xc0, !UPT ;  /* 0x00003fff10107892 */ /* 0x000fe4000f8ec0ff */
[----:B------:R-:W-:Y:S02]  /*45c0*/  ULOP3.LUT UR9, UR9, 0x10000, URZ, 0xfc, !UPT ;  /* 0x0001000009097892 */ /* 0x000fe4000f8efcff */
[----:B--2---:R-:W-:Y:S01]  /*45d0*/  UIADD3 UR8, UPT, UPT, UR4, 0x1f, URZ ;  /* 0x0000001f04087890 */ /* 0x004fe2000fffe0ff */
[----:B------:R-:W2:Y:S03]  /*45e0*/  LDCU UR4, c[0x0][0x390] ;  /* 0x00007200ff0477ac */ /* 0x000ea60008000800 */
[----:B------:R-:W-:-:S04]  /*45f0*/  USHF.R.S32.HI UR7, URZ, 0x1f, UR8 ;  /* 0x0000001fff077899 */ /* 0x000fc80008011408 */
[----:B------:R-:W-:-:S04]  /*4600*/  ULEA.HI UR7, UR7, UR8, URZ, 0x5 ;  /* 0x0000000807077291 */ /* 0x000fc8000f8f28ff */
[----:B------:R-:W-:-:S04]  /*4610*/  USHF.R.S32.HI UR7, URZ, 0x5, UR7 ;  /* 0x00000005ff077899 */ /* 0x000fc80008011407 */
[----:B------:R-:W-:Y:S02]  /*4620*/  UIMAD UR7, UR7, UR5, URZ ;  /* 0x00000005070772a4 */ /* 0x000fe4000f8e02ff */
[----:B------:R-:W-:Y:S02]  /*4630*/  UIADD3 UR5, UPT, UPT, UR6, 0x258, URZ ;  /* 0x0000025806057890 */ /* 0x000fe4000fffe0ff */
[----:B--2---:R-:W-:Y:S02]  /*4640*/  UIMAD UR4, UR7, UR4, URZ ;  /* 0x00000004070472a4 */ /* 0x004fe4000f8e02ff */
[----:B------:R-:W-:Y:S02]  /*4650*/  UPRMT UR5, URZ, 0x654, UR5 ;  /* 0x00000654ff057896 */ /* 0x000fe40008000005 */
[----:B------:R-:W-:Y:S02]  /*4660*/  UIADD3 UR15, UPT, UPT, UR4, -0x1, URZ ;  /* 0xffffffff040f7890 */ /* 0x000fe4000fffe0ff */
[----:B------:R-:W-:Y:S01]  /*4670*/  UISETP.GE.AND UP2, UPT, UR4, 0x1, UPT ;  /* 0x000000010400788c */ /* 0x000fe2000bf46270 */
[C---:B-1----:R-:W-:Y:S01]  /*4680*/  VIADD R3, R9.reuse, 0x80 ;  /* 0x0000008009037836 */ /* 0x042fe20000000000 */
[----:B------:R-:W-:-:S04]  /*4690*/  LOP3.LUT R2, R9, 0xffff, RZ, 0xc0, !PT ;  /* 0x0000ffff09027812 */ /* 0x000fc800078ec0ff */
[----:B------:R-:W-:-:S05]  /*46a0*/  LOP3.LUT R3, R3, 0xffff, RZ, 0xc0, !PT ;  /* 0x0000ffff03037812 */ /* 0x000fca00078ec0ff */
[----:B------:R1:W-:Y:S02]  /*46b0*/  STL.64 [R1], R2 ;  /* 0x0000000201007387 */ /* 0x0003e40000100a00 */
[----:B-1----:R-:W-:-:S07]  /*46c0*/  CS2R R2, SRZ ;  /* 0x0000000000027805 */ /* 0x002fce000001ff00 */
.L_x_84:
[----:B-1----:R-:W-:-:S04]  /*46d0*/  SHF.L.U32 R4, R3, 0x1f, RZ ;  /* 0x0000001f03047819 */ /* 0x002fc800000006ff */
[----:B------:R-:W1:Y:S02]  /*46e0*/  SYNCS.PHASECHK.TRANS64.TRYWAIT P0, [UR6+0x250], R4 ;  /* 0x00025004ff0075a7 */ /* 0x000e640008001106 */
[----:B-12-4-:R-:W-:Y:S05]  /*46f0*/  @!P0 BRA `(.L_x_78) ;  /* 0x0000004c00f08947 */ /* 0x016fea0003800000 */
.L_x_204:
[----:B-1----:R-:W1:Y:S01]  /*4700*/  LDS.128 R4, [UR6+0x290] ;  /* 0x00029006ff047984 */ /* 0x002e620008000c00 */
[----:B------:R-:W-:Y:S01]  /*4710*/  ULEA UR8, UR14, UR6, 0x3 ;  /* 0x000000060e087291 */ /* 0x000fe2000f8e18ff */
[----:B------:R-:W-:Y:S01]  /*4720*/  SHF.L.U32 R0, R8, 0x1f, RZ ;  /* 0x0000001f08007819 */ /* 0x000fe200000006ff */
[----:B------:R-:W-:Y:S01]  /*4730*/  @!PT LDS RZ, [RZ] ;  /* 0x00000000fffff984 */ /* 0x000fe20000000800 */
[----:B------:R-:W-:Y:S01]  /*4740*/  @!PT LDS RZ, [RZ] ;  /* 0x00000000fffff984 */ /* 0x000fe20000000800 */
[----:B------:R-:W-:Y:S01]  /*4750*/  @!PT LDS RZ, [RZ] ;  /* 0x00000000fffff984 */ /* 0x000fe20000000800 */
[----:B------:R-:W-:Y:S01]  /*4760*/  @!PT LDS RZ, [RZ] ;  /* 0x00000000fffff984 */ /* 0x000fe20000000800 */
[----:B------:R2:W-:Y:S06]  /*4770*/  MEMBAR.ALL.CTA ;  /* 0x0000000000007992 */ /* 0x0005ec0000008000 */
[----:B--2---:R-:W2:Y:S02]  /*4780*/  FENCE.VIEW.ASYNC.S ;  /* 0x00000000000073c6 */ /* 0x004ea40000000000 */
[----:B--2---:R-:W-:Y:S01]  /*4790*/  SYNCS.ARRIVE.TRANS64.RED.A1T0 RZ, [UR5], RZ ;  /* 0x000000ffffff79a7 */ /* 0x004fe20008100405 */
[----:B------:R-:W2:Y:S01]  /*47a0*/  SYNCS.PHASECHK.TRANS64.TRYWAIT P0, [UR8+0x270], R0 ;  /* 0x00027000ff0075a7 */ /* 0x000ea20008001108 */
[----:B-1----:R-:W-:Y:S01]  /*47b0*/  LOP3.LUT P2, RZ, R6, 0x1, RZ, 0xc0, !PT ;  /* 0x0000000106ff7812 */ /* 0x002fe2000784c0ff */
[----:B--2---:R-:W-:-:S12]  /*47c0*/  @!P0 BRA `(.L_x_79) ;  /* 0x0000004c00d48947 */ /* 0x004fd80003800000 */
.L_x_206:
[----:B------:R-:W-:Y:S05]  /*47d0*/  BRA.U !UP2, `(.L_x_80) ;  /* 0x000000010aa87547 */ /* 0x000fea000b800000 */
[----:B-1----:R-:W-:Y:S01]  /*47e0*/  IMAD.U32 R0, RZ, RZ, UR14 ;  /* 0x0000000eff007e24 */ /* 0x002fe2000f8e00ff */
[----:B------:R-:W-:-:S04]  /*47f0*/  ULEA UR4, UR13, UR6, 0x3 ;  /* 0x000000060d047291 */ /* 0x000fc8000f8e18ff */
[----:B------:R-:W-:-:S05]  /*4800*/  LEA R0, R0, R1, 0x2 ;  /* 0x0000000100007211 */ /* 0x000fca00078e10ff */
[----:B------:R1:W5:Y:S01]  /*4810*/  LDL R4, [R0] ;  /* 0x0000000000047983 */ /* 0x0003620000100800 */
[----:B------:R-:W-:Y:S01]  /*4820*/  UPLOP3.LUT UP3, UPT, UPT, UPT, UPT, 0x40, 0x4 ;  /* 0x000000000004789c */ /* 0x000fe20003f6e870 */
[----:B------:R-:W-:Y:S01]  /*4830*/  UMOV UR12, UR15 ;  /* 0x0000000f000c7c82 */ /* 0x000fe20008000000 */
[----:B------:R-:W-:Y:S01]  /*4840*/  UMOV UR11, UR13 ;  /* 0x0000000d000b7c82 */ /* 0x000fe20008000000 */
[----:B-1----:R-:W-:-:S04]  /*4850*/  SHF.L.U32 R0, R2, 0x1f, RZ ;  /* 0x0000001f02007819 */ /* 0x002fc800000006ff */
[----:B------:R1:W2:Y:S04]  /*4860*/  SYNCS.PHASECHK.TRANS64.TRYWAIT P1, [UR4], R0 ;  /* 0x00000000ff0075a7 */ /* 0x0002a80008021104 */
.L_x_83:
[----:B----4-:R-:W-:Y:S01]  /*4870*/  ULEA UR7, UR11, UR6, 0x3 ;  /* 0x000000060b077291 */ /* 0x010fe2000f8e18ff */
[----:B-12---:R-:W-:Y:S11]  /*4880*/  @P1 BRA `(.L_x_81) ;  /* 0x00000000000c1947 */ /* 0x006ff60003800000 */
[----:B------:R-:W-:Y:S04]  /*4890*/  SHF.L.U32 R5, R2, 0x1f, RZ ;  /* 0x0000001f02057819 */ /* 0x000fe800000006ff */
[----:B------:R-:W2:Y:S02]  /*48a0*/  SYNCS.PHASECHK.TRANS64.TRYWAIT P0, [UR7], R5 ;  /* 0x00000005ff0075a7 */ /* 0x000ea40008001107 */
[----:B--2---:R-:W-:Y:S05]  /*48b0*/  @!P0 BRA `(.L_x_82) ;  /* 0x0000004c00b08947 */ /* 0x004fea0003800000 */
.L_x_81:
[----:B------:R-:W-:Y:S01]  /*48c0*/  UISETP.NE.AND UP0, UPT, UR12, URZ, UPT ;  /* 0x000000ff0c00728c */ /* 0x000fe2000bf05270 */
[----:B------:R-:W-:Y:S01]  /*48d0*/  PLOP3.LUT P1, PT, PT, PT, PT, 0x80, 0x8 ;  /* 0x000000000008781c */ /* 0x000fe20003f2f070 */
[----:B------:R-:W-:Y:S02]  /*48e0*/  UIADD3 UR13, UPT, UPT, UR11, 0x1, URZ ;  /* 0x000000010b0d7890 */ /* 0x000fe4000fffe0ff */
[----:B------:R-:W-:Y:S02]  /*48f0*/  ULEA UR20, UR11, UR9, 0x7 ;  /* 0x000000090b147291 */ /* 0x000fe4000f8e38ff */
[----:B------:R-:W-:Y:S01]  /*4900*/  UISETP.NE.AND UP1, UPT, UR13, 0x22, UPT ;  /* 0x000000220d00788c */ /* 0x000fe2000bf25270 */
[----:B------:R-:W-:Y:S01]  /*4910*/  PLOP3.LUT P0, PT, PT, PT, UP0, 0x80, 0x8 ;  /* 0x000000000008781c */ /* 0x000fe20003f0f008 */
[----:B------:R-:W-:Y:S02]  /*4920*/  UIADD3 UR7, UPT, UPT, UR7, 0x110, URZ ;  /* 0x0000011007077890 */ /* 0x000fe4000fffe0ff */
[----:B------:R-:W-:Y:S02]  /*4930*/  USEL UR10, URZ, 0x1, UP1 ;  /* 0x00000001ff0a7887 */ /* 0x000fe40008800000 */
[----:B------:R-:W-:Y:S01]  /*4940*/  USEL UR13, UR13, URZ, UP1 ;  /* 0x000000ff0d0d7287 */ /* 0x000fe20008800000 */
[----:B------:R-:W-:Y:S01]  /*4950*/  UMOV UR21, 0xc0004010 ;  /* 0xc000401000157882 */ /* 0x000fe20000000000 */
[----:B------:R-:W-:Y:S02]  /*4960*/  UMOV UR23, 0x40004040 ;  /* 0x4000404000177882 */ /* 0x000fe40000000000 */
[----:B------:R-:W-:Y:S01]  /*4970*/  @UP0 ULEA UR4, UR13, UR6, 0x3 ;  /* 0x000000060d040291 */ /* 0x000fe2000f8e18ff */
[----:B------:R-:W-:Y:S04]  /*4980*/  LOP3.LUT R2, R2, UR10, RZ, 0x3c, !PT ;  /* 0x0000000a02027c12 */ /* 0x000fe8000f8e3cff */
[----:B-1----:R-:W-:Y:S04]  /*4990*/  @P0 SHF.L.U32 R0, R2, 0x1f, RZ ;  /* 0x0000001f02000819 */ /* 0x002fe800000006ff */
[----:B------:R4:W1:Y:S01]  /*49a0*/  @P0 SYNCS.PHASECHK.TRANS64.TRYWAIT P1, [UR4], R0 ;  /* 0x00000000ff0005a7 */ /* 0x0008620008021104 */
[----:B------:R-:W-:Y:S01]  /*49b0*/  USHF.L.U32 UR4, UR11, 0x8, URZ ;  /* 0x000000080b047899 */ /* 0x000fe200080006ff */
[----:B------:R-:W-:Y:S11]  /*49c0*/  ELECT P0, URZ, PT ;  /* 0x0000000000ff782f */ /* 0x000ff60003800000 */
[----:B------:R-:W-:Y:S02]  /*49d0*/  @!UPT UIADD3 URZ, UPT, UPT, URZ, URZ, URZ ;  /* 0x000000fffffff290 */ /* 0x000fe4000fffe0ff */
[----:B-----5:R-:W-:Y:S01]  /*49e0*/  @P0 R2UR.BROADCAST UR10, R4 ;  /* 0x00000000040a02ca */ /* 0x020fe200008e0000 */
[----:B------:R-:W-:Y:S02]  /*49f0*/  UIADD3 UR22, UPT, UPT, UR16, UR4, URZ ;  /* 0x0000000410167290 */ /* 0x000fe4000fffe0ff */
[----:B------:R-:W-:Y:S02]  /*4a00*/  UIADD3 UR4, UPT, UPT, UR12, 0x1, URZ ;  /* 0x000000010c047890 */ /* 0x000fe4000fffe0ff */
[----:B------:R-:W-:Y:S02]  /*4a10*/  UIADD3 UR12, UPT, UPT, UR12, -0x1, URZ ;  /* 0xffffffff0c0c7890 */ /* 0x000fe4000fffe0ff */
[----:B------:R-:W-:Y:S01]  /*4a20*/  UISETP.GT.U32.AND UP0, UPT, UR4, 0x1, UPT ;  /* 0x000000010400788c */ /* 0x000fe2000bf04070 */
[----:B------:R-:W-:Y:S05]  /*4a30*/  UMOV UR11, UR13 ;  /* 0x0000000d000b7c82 */ /* 0x000fea0008000000 */
[----:B------:R4:W-:Y:S01]  /*4a40*/  UTCQMMA gdesc[UR20], gdesc[UR22], tmem[UR10], tmem[UR18], idesc[UR19], UP3 ;  /* 0x00ff1216140075ea */ /* 0x0009e2000980030a */
[----:B------:R-:W-:Y:S01]  /*4a50*/  UPLOP3.LUT UP3, UPT, UPT, UPT, UPT, 0x80, 0x8 ;  /* 0x000000000008789c */ /* 0x000fe20003f6f070 */
[----:B------:R4:W-:Y:S01]  /*4a60*/  UTCBAR [UR7], URZ ;  /* 0x000000ff070073e9 */ /* 0x0009e200080000ff */
[----:B------:R-:W-:Y:S09]  /*4a70*/  BRA.U UP0, `(.L_x_83) ;  /* 0xfffffffd007c7547 */ /* 0x000ff2000b83ffff */
.L_x_80:
[----:B------:R-:W-:Y:S01]  /*4a80*/  UIADD3 UR14, UPT, UPT, UR14, 0x1, URZ ;  /* 0x000000010e0e7890 */ /* 0x000fe2000fffe0ff */
[----:B------:R-:W-:Y:S01]  /*4a90*/  LOP3.LUT R3, R3, 0x1, RZ, 0x3c, !PT ;  /* 0x0000000103037812 */ /* 0x000fe200078e3cff */
[----:B------:R-:W-:Y:S02]  /*4aa0*/  UIADD3 UR8, UPT, UPT, UR8, 0x260, URZ ;  /* 0x0000026008087890 */ /* 0x000fe4000fffe0ff */
[----:B------:R-:W-:-:S04]  /*4ab0*/  UISETP.NE.AND UP0, UPT, UR14, 0x2, UPT ;  /* 0x000000020e00788c */ /* 0x000fc8000bf05270 */
[----:B------:R-:W-:Y:S02]  /*4ac0*/  USEL UR4, URZ, 0x1, UP0 ;  /* 0x00000001ff047887 */ /* 0x000fe40008000000 */
[----:B------:R-:W-:Y:S01]  /*4ad0*/  USEL UR14, UR14, URZ, UP0 ;  /* 0x000000ff0e0e7287 */ /* 0x000fe20008000000 */
[----:B------:R2:W-:Y:S03]  /*4ae0*/  UTCBAR [UR8], URZ ;  /* 0x000000ff080073e9 */ /* 0x0005e600080000ff */
[----:B------:R-:W-:Y:S01]  /*4af0*/  LOP3.LUT R8, R8, UR4, RZ, 0x3c, !PT ;  /* 0x0000000408087c12 */ /* 0x000fe2000f8e3cff */
[----:B------:R-:W-:Y:S07]  /*4b00*/  @P2 BRA `(.L_x_84) ;  /* 0xfffffff800f02947 */ /* 0x000fee000383ffff */
[----:B------:R-:W3:Y:S01]  /*4b10*/  S2UR UR4, SR_CgaCtaId ;  /* 0x00000000000479c3 */ /* 0x000ee20000008800 */
[----:B------:R-:W-:Y:S01]  /*4b20*/  ELECT P0, URZ, PT ;  /* 0x0000000000ff782f */ /* 0x000fe20003800000 */
[----:B-1--4-:R-:W-:Y:S01]  /*4b30*/  IMAD.MOV.U32 R0, RZ, RZ, 0x1 ;  /* 0x00000001ff007424 */ /* 0x012fe200078e00ff */
[----:B------:R-:W-:Y:S01]  /*4b40*/  UIADD3 UR6, UPT, UPT, UR6, 0x270, URZ ;  /* 0x0000027006067890 */ /* 0x000fe2000fffe0ff */
[----:B------:R-:W-:Y:S01]  /*4b50*/  SHF.L.U32 R2, R8, 0x1f, RZ ;  /* 0x0000001f08027819 */ /* 0x000fe200000006ff */
[----:B------:R-:W-:-:S03]  /*4b60*/  UMOV UR5, 0x40 ;  /* 0x0000004000057882 */ /* 0x000fc60000000000 */
[----:B------:R-:W-:Y:S01]  /*4b70*/  UVIRTCOUNT.DEALLOC.SMPOOL 0x80 ;  /* 0x000000800000784c */ /* 0x000fe20000000000 */
[----:B---3--:R-:W-:Y:S02]  /*4b80*/  ULEA UR4, UR4, UR5, 0x18 ;  /* 0x0000000504047291 */ /* 0x008fe4000f8ec0ff */
[----:B------:R-:W-:-:S07]  /*4b90*/  ULEA UR5, UR14, UR6, 0x3 ;  /* 0x000000060e057291 */ /* 0x000fce000f8e18ff */
[----:B------:R1:W-:Y:S02]  /*4ba0*/  @P0 STS.U8 [UR4+0x1c], R0 ;  /* 0x00001c00ff000988 */ /* 0x0003e40008000004 */
[----:B------:R-:W3:Y:S02]  /*4bb0*/  SYNCS.PHASECHK.TRANS64.TRYWAIT P0, [UR5], R2 ;  /* 0x00000002ff0075a7 */ /* 0x000ee40008001105 */
[----:B-1-3--:R-:W-:Y:S05]  /*4bc0*/  @!P0 BRA `(.L_x_85) ;  /* 0x0000004c00048947 */ /* 0x00afea0003800000 */
.L_x_209:
[----:B------:R-:W-:-:S04]  /*4bd0*/  UIADD3 UR7, UPT, UPT, UR14, 0x1, URZ ;  /* 0x000000010e077890 */ /* 0x000fc8000fffe0ff */
[----:B------:R-:W-:-:S04]  /*4be0*/  UISETP.NE.AND UP0, UPT, UR7, 0x2, UPT ;  /* 0x000000020700788c */ /* 0x000fc8000bf05270 */
[----:B------:R-:W-:Y:S02]  /*4bf0*/  USEL UR5, URZ, 0x1, UP0 ;  /* 0x00000001ff057887 */ /* 0x000fe40008000000 */
[----:B------:R-:W-:-:S04]  /*4c00*/  USEL UR7, UR7, URZ, UP0 ;  /* 0x000000ff07077287 */ /* 0x000fc80008000000 */
[----:B------:R-:W-:Y:S01]  /*4c10*/  ULEA UR7, UR7, UR6, 0x3 ;  /* 0x0000000607077291 */ /* 0x000fe2000f8e18ff */
[----:B-1----:R-:W-:-:S04]  /*4c20*/  LOP3.LUT R2, R8, UR5, RZ, 0x3c, !PT ;  /* 0x0000000508027c12 */ /* 0x002fc8000f8e3cff */
[----:B------:R-:W-:-:S04]  /*4c30*/  SHF.L.U32 R2, R2, 0x1f, RZ ;  /* 0x0000001f02027819 */ /* 0x000fc800000006ff */
[----:B------:R-:W1:Y:S02]  /*4c40*/  SYNCS.PHASECHK.TRANS64.TRYWAIT P0, [UR7], R2 ;  /* 0x00000002ff0075a7 */ /* 0x000e640008001107 */
[----:B-1----:R-:W-:Y:S05]  /*4c50*/  @!P0 BRA `(.L_x_86) ;  /* 0x0000004800f88947 */ /* 0x002fea0003800000 */
.L_x_211:
[----:B------:R-:W-:Y:S01]  /*4c60*/  NOP ;  /* 0x0000000000007918 */ /* 0x000fe20000000000 */
[----:B-1----:R-:W1:Y:S01]  /*4c70*/  LDS R0, [UR4+0x14] ;  /* 0x00001404ff007984 */ /* 0x002e620008000800 */
[----:B------:R-:W-:Y:S01]  /*4c80*/  LOP3.LUT R3, R9, 0xffff, RZ, 0xc0, !PT ;  /* 0x0000ffff09037812 */ /* 0x000fe200078ec0ff */
[----:B------:R-:W-:-:S03]  /*4c90*/  IMAD.MOV.U32 R2, RZ, RZ, 0xffff ;  /* 0x0000ffffff027424 */ /* 0x000fc600078e00ff */
[----:B------:R-:W-:-:S04]  /*4ca0*/  SHF.R.U32.HI R3, RZ, 0x5, R3 ;  /* 0x00000005ff037819 */ /* 0x000fc80000011603 */
[----:B------:R-:W-:-:S04]  /*4cb0*/  SHF.L.U32 R2, R2, R3, RZ ;  /* 0x0000000302027219 */ /* 0x000fc800000006ff */
[----:B-1----:R-:W-:-:S04]  /*4cc0*/  LOP3.LUT R0, R0, R2, RZ, 0xc0, !PT ;  /* 0x0000000200007212 */ /* 0x002fc800078ec0ff */
[----:B------:R-:W-:Y:S01]  /*4cd0*/  ISETP.NE.AND P0, PT, R0, R2, PT ;  /* 0x000000020000720c */ /* 0x000fe20003f05270 */
[----:B------:R-:W-:-:S05]  /*4ce0*/  IMAD.MOV.U32 R0, RZ, RZ, 0x1 ;  /* 0x00000001ff007424 */ /* 0x000fca00078e00ff */
[----:B------:R-:W-:-:S07]  /*4cf0*/  SHF.L.U32 R0, R0, R3, RZ ;  /* 0x0000000300007219 */ /* 0x000fce00000006ff */
[----:B------:R-:W-:Y:S05]  /*4d00*/  @P0 BRA `(.L_x_87) ;  /* 0x00000000005c0947 */ /* 0x000fea0003800000 */
[----:B------:R-:W1:Y:S02]  /*4d10*/  LDS R3, [UR4+0x18] ;  /* 0x00001804ff037984 */ /* 0x000e640008000800 */
[----:B-1----:R-:W-:-:S04]  /*4d20*/  LOP3.LUT R3, R3, R0, RZ, 0xc0, !PT ;  /* 0x0000000003037212 */ /* 0x002fc800078ec0ff */
[----:B------:R-:W-:-:S13]  /*4d30*/  ISETP.NE.AND P0, PT, R3, R0, PT ;  /* 0x000000000300720c */ /* 0x000fda0003f05270 */
[----:B------:R-:W-:Y:S05]  /*4d40*/  @P0 BRA `(.L_x_88) ;  /* 0x0000000000400947 */ /* 0x000fea0003800000 */
[----:B--2---:R-:W-:Y:S01]  /*4d50*/  R2UR UR8, R2 ;  /* 0x00000000020872ca */ /* 0x004fe200000e0000 */
[----:B------:R-:W1:Y:S01]  /*4d60*/  S2R R3, SR_LANEID ;  /* 0x0000000000037919 */ /* 0x000e620000000000 */
[----:B------:R-:W-:Y:S01]  /*4d70*/  LOP3.LUT R0, RZ, R0, RZ, 0x33, !PT ;  /* 0x00000000ff007212 */ /* 0x000fe200078e33ff */
[----:B------:R-:W-:Y:S02]  /*4d80*/  VOTEU.ANY UR7, UPT, PT ;  /* 0x0000000000077886 */ /* 0x000fe400038e0100 */
[----:B------:R-:W-:Y:S01]  /*4d90*/  UFLO.U32 UR7, UR7 ;  /* 0x00000007000772bd */ /* 0x000fe200080e0000 */
[----:B------:R-:W2:Y:S07]  /*4da0*/  REDUX UR5, R0 ;  /* 0x00000000000573c4 */ /* 0x000eae0000000000 */
[----:B------:R-:W-:-:S06]  /*4db0*/  ULOP3.LUT UR8, URZ, UR8, URZ, 0x33, !UPT ;  /* 0x00000008ff087292 */ /* 0x000fcc000f8e33ff */
[----:B------:R-:W-:-:S04]  /*4dc0*/  IMAD.U32 R2, RZ, RZ, UR8 ;  /* 0x00000008ff027e24 */ /* 0x000fc8000f8e00ff */
[----:B------:R-:W3:Y:S02]  /*4dd0*/  REDUX UR6, R2 ;  /* 0x00000000020673c4 */ /* 0x000ee40000000000 */
[----:B------:R4:W-:Y:S01]  /*4de0*/  UTCATOMSWS.AND URZ, UR8 ;  /* 0x0000000800ff79e3 */ /* 0x0009e20008000000 */
[----:B--2---:R-:W-:Y:S01]  /*4df0*/  IMAD.U32 R0, RZ, RZ, UR5 ;  /* 0x00000005ff007e24 */ /* 0x004fe2000f8e00ff */
[----:B-1----:R-:W-:Y:S01]  /*4e00*/  ISETP.EQ.U32.AND P0, PT, R3, UR7, PT ;  /* 0x0000000703007c0c */ /* 0x002fe2000bf02070 */
[----:B---3--:R-:W-:-:S12]  /*4e10*/  IMAD.U32 R2, RZ, RZ, UR6 ;  /* 0x00000006ff027e24 */ /* 0x008fd8000f8e00ff */
[----:B------:R4:W-:Y:S04]  /*4e20*/  @P0 ATOMS.AND RZ, [UR4+0x14], R2 ;  /* 0x00001402ffff098c */ /* 0x0009e8000a800004 */
[----:B------:R4:W-:Y:S01]  /*4e30*/  @P0 ATOMS.AND RZ, [UR4+0x18], R0 ;  /* 0x00001800ffff098c */ /* 0x0009e2000a800004 */
[----:B------:R-:W-:Y:S05]  /*4e40*/  BRA `(.L_x_89) ;  /* 0x0000000000147947 */ /* 0x000fea0003800000 */
.L_x_88:
[----:B------:R-:W-:Y:S02]  /*4e50*/  MOV R2, 0x4e70 ;  /* 0x00004e7000027802 */ /* 0x000fe40000000f00 */
[----:B--2--5:R-:W-:Y:S05]  /*4e60*/  CALL.REL.NOINC `($__internal_0_$__cuda_sm10x_tcgen05_guardrail_trap_col_being_dealloced_not_returned_by_alloc) ;  /* 0x0000004c00587944 */ /* 0x024fea0003c00000 */
[----:B------:R-:W-:Y:S05]  /*4e70*/  BRA `(.L_x_89) ;  /* 0x0000000000087947 */ /* 0x000fea0003800000 */
.L_x_87:
[----:B------:R-:W-:Y:S02]  /*4e80*/  MOV R2, 0x4ea0 ;  /* 0x00004ea000027802 */ /* 0x000fe40000000f00 */
[----:B--2--5:R-:W-:Y:S05]  /*4e90*/  CALL.REL.NOINC `($__internal_2_$__cuda_sm10x_tcgen05_guardrail_trap_unallocated_columns_being_dealloced) ;  /* 0x0000004c00647944 */ /* 0x024fea0003c00000 */
.L_x_89:
[----:B------:R-:W-:Y:S01]  /*4ea0*/  NOP ;  /* 0x0000000000007918 */ /* 0x000fe20000000000 */
[----:B----4-:R-:W-:Y:S05]  /*4eb0*/  EXIT ;  /* 0x000000000000794d */ /* 0x010fea0003800000 */
.L_x_73:
[----:B------:R-:W-:-:S09]  /*4ec0*/  UISETP.NE.OR UP2, UPT, UR8, 0x3, !UP2 ;  /* 0x000000030800788c */ /* 0x000fd2000d745670 */
[----:B------:R-:W-:Y:S05]  /*4ed0*/  BRA.U UP2, `(.L_x_90) ;  /* 0x0000000d027c7547 */ /* 0x000fea000b800000 */
[----:B------:R-:W1:Y:S01]  /*4ee0*/  LDC.64 R28, c[0x0][0x988] ;  /* 0x00026200ff1c7b82 */ /* 0x000e620000000a00 */
[----:B------:R-:W2:Y:S01]  /*4ef0*/  LDCU.64 UR8, c[0x0][0x888] ;  /* 0x00011100ff0877ac */ /* 0x000ea20008000a00 */
[----:B------:R-:W-:Y:S02]  /*4f00*/  IMAD.MOV.U32 R32, RZ, RZ, 0x1 ;  /* 0x00000001ff207424 */ /* 0x000fe400078e00ff */
[----:B------:R-:W-:Y:S01]  /*4f10*/  IMAD.MOV.U32 R31, RZ, RZ, RZ ;  /* 0x000000ffff1f7224 */ /* 0x000fe200078e00ff */
[----:B------:R-:W4:Y:S03]  /*4f20*/  LDCU.64 UR4, c[0x0][0x890] ;  /* 0x00011200ff0477ac */ /* 0x000f260008000a00 */
[----:B------:R-:W3:Y:S01]  /*4f30*/  LDC.64 R22, c[0x0][0x980] ;  /* 0x00026000ff167b82 */ /* 0x000ee20000000a00 */
[----:B------:R-:W-:Y:S01]  /*4f40*/  UMOV UR22, 0x400 ;  /* 0x0000040000167882 */ /* 0x000fe20000000000 */
[----:B------:R-:W-:-:S02]  /*4f50*/  UPLOP3.LUT UP1, UPT, UPT, UPT, UPT, 0x40, 0x4 ;  /* 0x000000000004789c */ /* 0x000fc40003f2e870 */
[----:B------:R-:W-:-:S04]  /*4f60*/  ULEA UR22, UR45, UR22, 0x18 ;  /* 0x000000162d167291 */ /* 0x000fc8000f8ec0ff */
[----:B------:R-:W3:Y:S01]  /*4f70*/  LDC R0, c[0x0][0xb30] ;  /* 0x0002cc00ff007b82 */ /* 0x000ee20000000800 */
[----:B------:R-:W-:Y:S02]  /*4f80*/  UIADD3 UR23, UPT, UPT, UR22, 0x228, URZ ;  /* 0x0000022816177890 */ /* 0x000fe4000fffe0ff */
[----:B--2---:R-:W-:Y:S02]  /*4f90*/  UISETP.NE.U32.AND UP4, UPT, UR8, URZ, UPT ;  /* 0x000000ff0800728c */ /* 0x004fe4000bf85070 */
[----:B------:R-:W-:Y:S02]  /*4fa0*/  UIADD3 UR15, UPT, UPT, UR22, 0x258, URZ ;  /* 0x00000258160f7890 */ /* 0x000fe4000fffe0ff */
[----:B----4-:R-:W-:Y:S01]  /*4fb0*/  UISETP.NE.U32.AND UP5, UPT, UR4, URZ, UPT ;  /* 0x000000ff0400728c */ /* 0x010fe2000bfa5070 */
[----:B------:R-:W2:Y:S01]  /*4fc0*/  LDC R30, c[0x0][0x370] ;  /* 0x0000dc00ff1e7b82 */ /* 0x000ea20000000800 */
[C---:B-1----:R-:W-:Y:S01]  /*4fd0*/  ISETP.NE.AND P0, PT, R29.reuse, 0x1, PT ;  /* 0x000000011d00780c */ /* 0x042fe20003f05270 */
[----:B------:R-:W-:Y:S01]  /*4fe0*/  UIADD3 UR17, UPT, UPT, UR22, 0x220, URZ ;  /* 0x0000022016117890 */ /* 0x000fe2000fffe0ff */
[----:B------:R-:W-:Y:S01]  /*4ff0*/  R2UR UR7, R29 ;  /* 0x000000001d0772ca */ /* 0x000fe200000e0000 */
[----:B------:R-:W-:Y:S01]  /*5000*/  IMAD.MOV.U32 R29, RZ, RZ, 0x1000 ;  /* 0x00001000ff1d7424 */ /* 0x000fe200078e00ff */
[----:B------:R-:W-:-:S02]  /*5010*/  UPRMT UR23, UR45, 0x654, UR23 ;  /* 0x000006542d177896 */ /* 0x000fc40008000017 */
[----:B------:R-:W-:Y:S01]  /*5020*/  UISETP.NE.AND.EX UP4, UPT, UR9, URZ, UPT, UP4 ;  /* 0x000000ff0900728c */ /* 0x000fe2000bf85340 */
[----:B------:R-:W1:Y:S01]  /*5030*/  LDC R3, c[0x0][0xb0c] ;  /* 0x0002c300ff037b82 */ /* 0x000e620000000800 */
[----:B---3--:R-:W-:Y:S01]  /*5040*/  R2UR UR14, R22 ;  /* 0x00000000160e72ca */ /* 0x008fe200000e0000 */
[----:B------:R-:W-:Y:S02]  /*5050*/  UPRMT UR15, URZ, 0x654, UR15 ;  /* 0x00000654ff0f7896 */ /* 0x000fe4000800000f */
[----:B------:R-:W-:Y:S02]  /*5060*/  UPRMT UR45, UR45, 0x654, UR17 ;  /* 0x000006542d2d7896 */ /* 0x000fe40008000011 */
[----:B------:R-:W-:Y:S02]  /*5070*/  UISETP.NE.AND.EX UP5, UPT, UR5, URZ, UPT, UP5 ;  /* 0x000000ff0500728c */ /* 0x000fe4000bfa5350 */
[----:B------:R-:W3:Y:S01]  /*5080*/  LDC R15, c[0x0][0xb20] ;  /* 0x0002c800ff0f7b82 */ /* 0x000ee20000000800 */
[----:B------:R-:W-:Y:S01]  /*5090*/  ISETP.NE.AND P1, PT, R0, 0x1, PT ;  /* 0x000000010000780c */ /* 0x000fe20003f25270 */
[----:B------:R-:W-:-:S06]  /*50a0*/  VOTEU.ANY UP3, P0 ;  /* 0x0000000000ff7886 */ /* 0x000fcc0000060100 */
[----:B------:R-:W4:Y:S08]  /*50b0*/  LDC.64 R34, c[0x0][0x348] ;  /* 0x0000d200ff227b82 */ /* 0x000f300000000a00 */
[----:B------:R-:W1:Y:S08]  /*50c0*/  LDC.64 R18, c[0x0][0xb10] ;  /* 0x0002c400ff127b82 */ /* 0x000e700000000a00 */
[----:B------:R-:W1:Y:S08]  /*50d0*/  LDC.64 R6, c[0x0][0xb18] ;  /* 0x0002c600ff067b82 */ /* 0x000e700000000a00 */
[----:B------:R-:W1:Y:S08]  /*50e0*/  LDC.64 R4, c[0x0][0xb28] ;  /* 0x0002ca00ff047b82 */ /* 0x000e700000000a00 */
[----:B------:R-:W1:Y:S08]  /*50f0*/  LDC.64 R20, c[0x0][0x990] ;  /* 0x00026400ff147b82 */ /* 0x000e700000000a00 */
[----:B--23--:R-:W1:Y:S02]  /*5100*/  LDC R16, c[0x0][0x374] ;  /* 0x0000dd00ff107b82 */ /* 0x00ce640000000800 */
.L_x_99:
[----:B------:R-:W-:Y:S04]  /*5110*/  SHF.L.U32 R2, R31, 0x1f, RZ ;  /* 0x0000001f1f027819 */ /* 0x000fe800000006ff */
[----:B--2---:R-:W2:Y:S02]  /*5120*/  SYNCS.PHASECHK.TRANS64.TRYWAIT P0, [UR22+0x250], R2 ;  /* 0x00025002ff0075a7 */ /* 0x004ea40008001116 */
[----:B--2---:R-:W-:Y:S05]  /*5130*/  @!P0 BRA `(.L_x_91) ;  /* 0x0000004400d88947 */ /* 0x004fea0003800000 */
.L_x_213:
[----:B------:R-:W3:Y:S01]  /*5140*/  LDS.128 R24, [UR22+0x290] ;  /* 0x00029016ff187984 */ /* 0x000ee20008000c00 */
[----:B------:R-:W-:Y:S01]  /*5150*/  ISETP.GE.AND P0, PT, R40, 0x1, PT ;  /* 0x000000012800780c */ /* 0x000fe20003f06270 */
[----:B------:R-:W-:Y:S01]  /*5160*/  @!PT LDS RZ, [RZ] ;  /* 0x00000000fffff984 */ /* 0x000fe20000000800 */
[----:B------:R-:W-:Y:S01]  /*5170*/  @!PT LDS RZ, [RZ] ;  /* 0x00000000fffff984 */ /* 0x000fe20000000800 */
[----:B------:R-:W-:Y:S01]  /*5180*/  @!PT LDS RZ, [RZ] ;  /* 0x00000000fffff984 */ /* 0x000fe20000000800 */
[----:B------:R-:W-:Y:S01]  /*5190*/  @!PT LDS RZ, [RZ] ;  /* 0x00000000fffff984 */ /* 0x000fe20000000800 */
[----:B------:R1:W-:Y:S06]  /*51a0*/  MEMBAR.ALL.CTA ;  /* 0x0000000000007992 */ /* 0x0003ec0000008000 */
[----:B-1----:R-:W1:Y:S02]  /*51b0*/  FENCE.VIEW.ASYNC.S ;  /* 0x00000000000073c6 */ /* 0x002e640000000000 */
[----:B-1----:R-:W-:Y:S01]  /*51c0*/  SYNCS.ARRIVE.TRANS64.RED.A1T0 RZ, [UR15], RZ ;  /* 0x000000ffffff79a7 */ /* 0x002fe2000810040f */
[----:B---3--:R-:W-:Y:S11]  /*51d0*/  LOP3.LUT P3, RZ, R26, 0x1, RZ, 0xc0, !PT ;  /* 0x000000011aff7812 */ /* 0x008ff6000786c0ff */
[----:B------:R-:W-:Y:S02]  /*51e0*/  @!UPT UIADD3 URZ, UPT, UPT, URZ, URZ, URZ ;  /* 0x000000fffffff290 */ /* 0x000fe4000fffe0ff */
[----:B------:R-:W-:Y:S02]  /*51f0*/  @P3 MOV R11, R24 ;  /* 0x00000018000b3202 */ /* 0x000fe40000000f00 */
[----:B------:R-:W-:Y:S01]  /*5200*/  @P3 LOP3.LUT R10, R25, 0xffff, RZ, 0xc0, !PT ;  /* 0x0000ffff190a3812 */ /* 0x000fe200078ec0ff */
[----:B------:R-:W-:Y:S06]  /*5210*/  @!P0 BRA `(.L_x_92) ;  /* 0x0000000000a48947 */ /* 0x000fec0003800000 */
[----:B--2---:R-:W-:Y:S01]  /*5220*/  IMAD.HI.U32 R0, R16, R7, RZ ;  /* 0x0000000710007227 */ /* 0x004fe200078e00ff */
[----:B------:R-:W-:Y:S02]  /*5230*/  ISETP.NE.AND P0, PT, R6, 0x1, PT ;  /* 0x000000010600780c */ /* 0x000fe40003f05270 */
[----:B------:R-:W-:Y:S01]  /*5240*/  ISETP.NE.AND P2, PT, R40, 0x1, PT ;  /* 0x000000012800780c */ /* 0x000fe20003f45270 */
[----:B------:R-:W-:Y:S01]  /*5250*/  IMAD.HI.U32 R9, R30, R18, RZ ;  /* 0x000000121e097227 */ /* 0x000fe200078e00ff */
[----:B------:R-:W-:Y:S02]  /*5260*/  SHF.R.U32.HI R0, RZ, R15, R0 ;  /* 0x0000000fff007219 */ /* 0x000fe40000011600 */
[----:B------:R-:W-:Y:S01]  /*5270*/  ISETP.NE.AND P4, PT, R3, 0x1, PT ;  /* 0x000000010300780c */ /* 0x000fe20003f85270 */
[----:B------:R-:W-:Y:S01]  /*5280*/  IMAD.HI.U32 R13, R10, R7, RZ ;  /* 0x000000070a0d7227 */ /* 0x000fe200078e00ff */
[----:B------:R-:W-:Y:S02]  /*5290*/  SHF.R.U32.HI R9, RZ, R19, R9 ;  /* 0x00000013ff097219 */ /* 0x000fe40000011609 */
[----:B------:R-:W-:Y:S01]  /*52a0*/  SEL R0, R16, R0, !P0 ;  /* 0x0000000010007207 */ /* 0x000fe20004000000 */
[----:B------:R-:W-:Y:S01]  /*52b0*/  IMAD.HI.U32 R12, R11, R18, RZ ;  /* 0x000000120b0c7227 */ /* 0x000fe200078e00ff */
[----:B------:R-:W-:Y:S03]  /*52c0*/  SEL R9, R30, R9, !P4 ;  /* 0x000000091e097207 */ /* 0x000fe60006000000 */
[-C--:B------:R-:W-:Y:S01]  /*52d0*/  IMAD.HI.U32 R8, R0, R4.reuse, RZ ;  /* 0x0000000400087227 */ /* 0x080fe200078e00ff */
[----:B------:R-:W-:Y:S03]  /*52e0*/  SHF.R.U32.HI R12, RZ, R19, R12 ;  /* 0x00000013ff0c7219 */ /* 0x000fe6000001160c */
[----:B------:R-:W-:Y:S01]  /*52f0*/  IMAD.HI.U32 R2, R9, R4, RZ ;  /* 0x0000000409027227 */ /* 0x000fe200078e00ff */
[----:B------:R-:W-:Y:S02]  /*5300*/  @P2 SHF.R.U32.HI R0, RZ, R5, R8 ;  /* 0x00000005ff002219 */ /* 0x000fe40000011608 */
[----:B------:R-:W-:Y:S02]  /*5310*/  SHF.R.U32.HI R8, RZ, R15, R13 ;  /* 0x0000000fff087219 */ /* 0x000fe4000001160d */
[----:B------:R-:W-:Y:S01]  /*5320*/  @P2 SHF.R.U32.HI R9, RZ, R5, R2 ;  /* 0x00000005ff092219 */ /* 0x000fe20000011602 */
[----:B------:R-:W-:Y:S01]  /*5330*/  IMAD R0, R40, R0, RZ ;  /* 0x0000000028007224 */ /* 0x000fe200078e02ff */
[----:B------:R-:W-:Y:S02]  /*5340*/  SEL R8, R10, R8, !P0 ;  /* 0x000000080a087207 */ /* 0x000fe40004000000 */
[----:B------:R-:W-:Y:S01]  /*5350*/  SEL R2, R11, R12, !P4 ;  /* 0x0000000c0b027207 */ /* 0x000fe20006000000 */
[----:B------:R-:W-:Y:S01]  /*5360*/  IMAD R12, R40, R9, RZ ;  /* 0x00000009280c7224 */ /* 0x000fe200078e02ff */
[C---:B------:R-:W-:Y:S01]  /*5370*/  ISETP.GE.AND P0, PT, R8.reuse, R0, PT ;  /* 0x000000000800720c */ /* 0x040fe20003f06270 */
[----:B------:R-:W-:Y:S03]  /*5380*/  IMAD.HI.U32 R0, R8, R4, RZ ;  /* 0x0000000408007227 */ /* 0x000fe600078e00ff */
[----:B------:R-:W-:Y:S02]  /*5390*/  ISETP.GE.OR P0, PT, R2, R12, P0 ;  /* 0x0000000c0200720c */ /* 0x000fe40000706670 */
[-C--:B------:R-:W-:Y:S04]  /*53a0*/  SHF.R.U32.HI R0, RZ, R5.reuse, R0 ;  /* 0x00000005ff007219 */ /* 0x080fe80000011600 */
[----:B------:R-:W-:Y:S05]  /*53b0*/  SEL R13, R8, R0, !P2 ;  /* 0x00000000080d7207 */ /* 0x000fea0005000000 */
[----:B------:R-:W-:Y:S02]  /*53c0*/  IMAD.MOV R12, RZ, RZ, -R13 ;  /* 0x000000ffff0c7224 */ /* 0x000fe400078e0a0d */
[----:B------:R-:W-:Y:S04]  /*53d0*/  @!P0 IMAD.HI.U32 R0, R2, R4, RZ ;  /* 0x0000000402008227 */ /* 0x000fe800078e00ff */
[----:B------:R-:W-:Y:S01]  /*53e0*/  IMAD R12, R40, R12, R8 ;  /* 0x0000000c280c7224 */ /* 0x000fe200078e0208 */
[----:B------:R-:W-:Y:S04]  /*53f0*/  @!P0 SHF.R.U32.HI R0, RZ, R5, R0 ;  /* 0x00000005ff008219 */ /* 0x000fe80000011600 */
[----:B------:R-:W-:Y:S04]  /*5400*/  @!P0 SEL R0, R2, R0, !P2 ;  /* 0x0000000002008207 */ /* 0x000fe80005000000 */
[----:B------:R-:W-:Y:S01]  /*5410*/  @!P0 IADD3 R13, PT, PT, R13, -R0, RZ ;  /* 0x800000000d0d8210 */ /* 0x000fe20007ffe0ff */
[----:B------:R-:W-:Y:S01]  /*5420*/  @!P0 IMAD R0, R9, R12, R0 ;  /* 0x0000000c09008224 */ /* 0x000fe200078e0200 */
[----:B------:R-:W-:Y:S01]  /*5430*/  IADD3 R9, PT, PT, -R8, RZ, RZ ;  /* 0x000000ff08097210 */ /* 0x000fe20007ffe1ff */
[--C-:B------:R-:W-:Y:S02]  /*5440*/  IMAD.MOV R12, RZ, RZ, -R2.reuse ;  /* 0x000000ffff0c7224 */ /* 0x100fe400078e0a02 */
[----:B------:R-:W-:Y:S02]  /*5450*/  @!P0 IMAD R8, R13, R40, R2 ;  /* 0x000000280d088224 */ /* 0x000fe400078e0202 */
[----:B------:R-:W-:Y:S02]  /*5460*/  @!P0 IMAD.MOV.U32 R2, RZ, RZ, R0 ;  /* 0x000000ffff028224 */ /* 0x000fe400078e0000 */
[----:B------:R-:W-:Y:S02]  /*5470*/  IMAD R11, R3, R12, R11 ;  /* 0x0000000c030b7224 */ /* 0x000fe400078e020b */
[----:B------:R-:W-:Y:S02]  /*5480*/  IMAD R10, R6, R9, R10 ;  /* 0x00000009060a7224 */ /* 0x000fe400078e020a */
[----:B------:R-:W-:Y:S02]  /*5490*/  IMAD R11, R2, R3, R11 ;  /* 0x00000003020b7224 */ /* 0x000fe400078e020b */
[----:B------:R-:W-:Y:S02]  /*54a0*/  IMAD R10, R8, R6, R10 ;  /* 0x00000006080a7224 */ /* 0x000fe400078e020a */
.L_x_92:
[----:B------:R-:W-:Y:S05]  /*54b0*/  BRA.U UP1, `(.L_x_93) ;  /* 0x0000000101107547 */ /* 0x000fea000b800000 */
[----:B--2---:R-:W-:Y:S04]  /*54c0*/  MOV R2, UR6 ;  /* 0x0000000600027c02 */ /* 0x004fe80008000f00 */
[----:B------:R-:W-:Y:S04]  /*54d0*/  SHF.L.U32 R2, R2, 0x1f, RZ ;  /* 0x0000001f02027819 */ /* 0x000fe800000006ff */
[----:B------:R-:W1:Y:S02]  /*54e0*/  SYNCS.PHASECHK.TRANS64.TRYWAIT P0, [UR22+0x248], R2 ;  /* 0x00024802ff0075a7 */ /* 0x000e640008001116 */
[----:B-1----:R-:W-:Y:S05]  /*54f0*/  @!P0 BRA `(.L_x_94) ;  /* 0x0000004400008947 */ /* 0x002fea0003800000 */
.L_x_93:
[----:B------:R-:W-:Y:S02]  /*5500*/  R2UR UR18, R14 ;  /* 0x000000000e1272ca */ /* 0x000fe400000e0000 */
[----:B------:R-:W-:Y:S02]  /*5510*/  ISETP.NE.U32.AND P0, PT, RZ, UR4, PT ;  /* 0x00000004ff007c0c */ /* 0x000fe4000bf05070 */
[----:B------:R-:W-:Y:S02]  /*5520*/  SHF.L.U32 R14, R32, 0x1f, RZ ;  /* 0x0000001f200e7819 */ /* 0x000fe400000006ff */
[----:B------:R-:W-:Y:S07]  /*5530*/  ISETP.NE.AND.EX P0, PT, RZ, UR5, PT, P0 ;  /* 0x00000005ff007c0c */ /* 0x000fee000bf05300 */
[----:B------:R-:W-:Y:S01]  /*5540*/  USHF.L.U32 UR18, UR18, 0x7, URZ ;  /* 0x0000000712127899 */ /* 0x000fe200080006ff */
[----:B------:R-:W-:Y:S11]  /*5550*/  BRA.U !UP5, `(.L_x_95) ;  /* 0x000000010d347547 */ /* 0x000ff6000b800000 */
[----:B------:R-:W-:Y:S01]  /*5560*/  UPLOP3.LUT UP0, UPT, UPT, UPT, UP4, 0x80, 0x8 ;  /* 0x000000000008789c */ /* 0x000fe20003f0f040 */
[----:B-12---:R-:W-:Y:S02]  /*5570*/  HFMA2 R0, -RZ, RZ, 0, 5.9604644775390625e-08 ;  /* 0x00000001ff007431 */ /* 0x006fe400000001ff */
[----:B------:R-:W-:Y:S03]  /*5580*/  IMAD.MOV.U32 R102, RZ, RZ, 0x1 ;  /* 0x00000001ff667424 */ /* 0x000fe600078e00ff */
[----:B------:R-:W-:Y:S05]  /*5590*/  PLOP3.LUT P2, PT, PT, PT, UP0, 0x80, 0x8 ;  /* 0x000000000008781c */ /* 0x000fea0003f4f008 */
[----:B------:R-:W1:Y:S01]  /*55a0*/  @UP0 LDCU.64 UR10, c[0x0][0x888] ;  /* 0x00011100ff0a07ac */ /* 0x000e620008000a00 */
[----:B------:R-:W-:Y:S07]  /*55b0*/  @UP0 UIMAD UR8, UR56, UR4, URZ ;  /* 0x00000004380802a4 */ /* 0x000fee000f8e02ff */
[----:B------:R-:W-:Y:S01]  /*55c0*/  @!P2 PRMT R102, R0, 0x7610, R102 ;  /* 0x000076100066a816 */ /* 0x000fe20000000066 */
[----:B-1----:R-:W-:Y:S03]  /*55d0*/  @UP0 UIMAD.WIDE UR10, UR8, 0x4, UR10 ;  /* 0x00000004080a08a5 */ /* 0x002fe6000f8e020a */
[----:B------:R-:W1:Y:S03]  /*55e0*/  @!UP0 LDCU UR8, c[0x0][0x880] ;  /* 0x00011000ff0887ac */ /* 0x000e660008000800 */
[----:B------:R-:W-:Y:S01]  /*55f0*/  IMAD.U32 R8, RZ, RZ, UR10 ;  /* 0x0000000aff087e24 */ /* 0x000fe2000f8e00ff */
[----:B------:R-:W-:Y:S05]  /*5600*/  MOV R9, UR11 ;  /* 0x0000000b00097c02 */ /* 0x000fea0008000f00 */
[----:B-----5:R3:W5:Y:S02]  /*5610*/  @P2 LDG.E R49, desc[UR48][R8.64] ;  /* 0x0000003008312981 */ /* 0x020764000c1e1900 */
[----:B-1-3--:R-:W-:Y:S07]  /*5620*/  @!P2 IMAD.U32 R49, RZ, RZ, UR8 ;  /* 0x00000008ff31ae24 */ /* 0x00afee000f8e00ff */
.L_x_95:
[----:B-----5:R-:W-:Y:S01]  /*5630*/  @!P0 FSETP.EQ.AND P4, PT, R49, RZ, PT ;  /* 0x000000ff3100820b */ /* 0x020fe20003f82000 */
[----:B------:R-:W-:Y:S01]  /*5640*/  @!UPT UIADD3 URZ, UPT, UPT, URZ, URZ, URZ ;  /* 0x000000fffffff290 */ /* 0x000fe2000fffe0ff */
[----:B------:R-:W-:Y:S11]  /*5650*/  @!P0 BRA `(.L_x_96) ;  /* 0x0000000000148947 */ /* 0x000ff60003800000 */
[----:B------:R-:W-:Y:S02]  /*5660*/  LOP3.LUT P0, RZ, R102, 0xff, RZ, 0xc0, !PT ;  /* 0x000000ff66ff7812 */ /* 0x000fe4000780c0ff */
[----:B------:R-:W-:Y:S04]  /*5670*/  PLOP3.LUT P4, PT, PT, PT, UP0, 0x80, 0x8 ;  /* 0x000000000008781c */ /* 0x000fe80003f8f008 */
[----:B------:R-:W-:Y:S07]  /*5680*/  PLOP3.LUT P4, PT, P4, PT, PT, 0x8, 0x80 ;  /* 0x000000000080781c */ /* 0x000fee000278e170 */
[----:B------:R-:W-:Y:S11]  /*5690*/  @P0 FSETP.EQ.AND P4, PT, R49, RZ, PT ;  /* 0x000000ff3100020b */ /* 0x000ff60003f82000 */
[----:B------:R-:W-:Y:S02]  /*56a0*/  @!UPT UIADD3 URZ, UPT, UPT, URZ, URZ, URZ ;  /* 0x000000fffffff290 */ /* 0x000fe4000fffe0ff */
.L_x_96:
[----:B------:R-:W-:Y:S01]  /*56b0*/  ISETP.NE.AND P0, PT, R22, 0x1, PT ;  /* 0x000000011600780c */ /* 0x000fe20003f05270 */
[----:B------:R-:W3:Y:S01]  /*56c0*/  SYNCS.PHASECHK.TRANS64.TRYWAIT P2, [UR22+0x230], R14 ;  /* 0x0002300eff0075a7 */ /* 0x000ee20008041116 */
[----:B------:R-:W-:Y:S04]  /*56d0*/  IMAD.SHL.U32 R17, R17, 0x40, RZ ;  /* 0x0000004011117824 */ /* 0x000fe800078e00ff */
[C---:B------:R-:W-:Y:S01]  /*56e0*/  IMAD.HI.U32 R8, R17.reuse, R23, RZ ;  /* 0x0000001711087227 */ /* 0x040fe200078e00ff */
[C---:B------:R-:W-:Y:S04]  /*56f0*/  R2UR UR19, R17.reuse ;  /* 0x00000000111372ca */ /* 0x040fe800000e0000 */
[----:B------:R-:W-:Y:S04]  /*5700*/  SHF.R.U32.HI R8, RZ, R28, R8 ;  /* 0x0000001cff087219 */ /* 0x000fe80000011608 */
[----:B------:R-:W-:Y:S02]  /*5710*/  SEL R8, R17, R8, !P0 ;  /* 0x0000000811087207 */ /* 0x000fe40004000000 */
[----:B------:R-:W-:Y:S02]  /*5720*/  ELECT P0, URZ, PT ;  /* 0x0000000000ff782f */ /* 0x000fe40003800000 */
[C---:B------:R-:W-:Y:S01]  /*5730*/  R2UR UR8, R8.reuse ;  /* 0x00000000080872ca */ /* 0x040fe200000e0000 */
[C---:B-12---:R-:W-:Y:S01]  /*5740*/  IMAD.HI.U32 R0, R8.reuse, R20, RZ ;  /* 0x0000001408007227 */ /* 0x046fe200078e00ff */
[----:B------:R-:W-:Y:S02]  /*5750*/  PLOP3.LUT P4, PT, P4, P0, PT, 0xf2, 0x2f ;  /* 0x00000000002f781c */ /* 0x000fe40002781e72 */
[----:B------:R-:W-:Y:S01]  /*5760*/  R2UR UR20, R8 ;  /* 0x00000000081472ca */ /* 0x000fe200000e0000 */
[----:B------:R-:W-:Y:S01]  /*5770*/  IMAD.MOV R2, RZ, RZ, -R8 ;  /* 0x000000ffff027224 */ /* 0x000fe200078e0a08 */
[----:B------:R-:W-:Y:S04]  /*5780*/  SHF.R.U32.HI R0, RZ, R21, R0 ;  /* 0x00000015ff007219 */ /* 0x000fe80000011600 */
[----:B------:R-:W-:Y:S02]  /*5790*/  R2UR UR21, R0 ;  /* 0x00000000001572ca */ /* 0x000fe400000e0000 */
[----:B------:R-:W-:Y:S03]  /*57a0*/  R2UR UR9, R2 ;  /* 0x00000000020972ca */ /* 0x000fe600000e0000 */
[----:B----4-:R-:W-:Y:S05]  /*57b0*/  @!P4 IADD3 R8, P0, PT, R34, 0x580, RZ ;  /* 0x000005802208c810 */ /* 0x010fea0007f1e0ff */
[----:B------:R-:W-:Y:S03]  /*57c0*/  @!P4 IMAD.X R2, RZ, RZ, R35, P0 ;  /* 0x000000ffff02c224 */ /* 0x000fe600000e0623 */
[----:B------:R-:W-:Y:S02]  /*57d0*/  USEL UR21, UR8, UR21, !UP3 ;  /* 0x0000001508157287 */ /* 0x000fe4000d800000 */
[----:B------:R-:W-:Y:S04]  /*57e0*/  UIMAD UR19, UR14, UR9, UR19 ;  /* 0x000000090e1372a4 */ /* 0x000fe8000f8e0213 */
[----:B------:R-:W-:Y:S05]  /*57f0*/  IMAD R0, RZ, RZ, -UR21 ;  /* 0x80000015ff007e24 */ /* 0x000fea000f8e02ff */
[----:B------:R-:W-:Y:S11]  /*5800*/  R2UR UR8, R0 ;  /* 0x00000000000872ca */ /* 0x000ff600000e0000 */
[----:B------:R-:W-:Y:S02]  /*5810*/  @!UPT UIADD3 URZ, UPT, UPT, URZ, URZ, URZ ;  /* 0x000000fffffff290 */ /* 0x000fe4000fffe0ff */
[----:B------:R-:W-:Y:S01]  /*5820*/  UIMAD UR20, UR7, UR8, UR20 ;  /* 0x00000008071472a4 */ /* 0x000fe2000f8e0214 */
[----:B---3--:R-:W-:Y:S11]  /*5830*/  @!P2 BRA `(.L_x_97) ;  /* 0x000000400048a947 */ /* 0x008ff60003800000 */
.L_x_216:
[----:B------:R-:W2:Y:S01]  /*5840*/  LDC.64 R12, c[0x0][0xb18] ;  /* 0x0002c600ff0c7b82 */ /* 0x000ea20000000a00 */
[----:B------:R-:W-:Y:S01]  /*5850*/  @!P4 R2UR UR9, R2 ;  /* 0x000000000209c2ca */ /* 0x000fe200000e0000 */
[----:B------:R-:W-:Y:S01]  /*5860*/  VOTEU.ALL UP2, P4 ;  /* 0x0000000000ff7886 */ /* 0x000fe20002040000 */
[----:B------:R-:W-:Y:S01]  /*5870*/  @!P4 R2UR UR8, R8 ;  /* 0x000000000808c2ca */ /* 0x000fe200000e0000 */
[----:B------:R-:W-:Y:S01]  /*5880*/  VOTEU.ALL UP1, P4 ;  /* 0x0000000000ff7886 */ /* 0x000fe20002020000 */
[----:B-1----:R-:W-:Y:S03]  /*5890*/  @!P4 IMAD.MOV.U32 R0, RZ, RZ, 0x1000 ;  /* 0x00001000ff00c424 */ /* 0x002fe600078e00ff */
[----:B------:R-:W1:Y:S01]  /*58a0*/  @!P1 LDC R2, c[0x0][0xb0c] ;  /* 0x0002c300ff029b82 */ /* 0x000e620000000800 */
[----:B------:R-:W-:Y:S01]  /*58b0*/  @!UP2 UIADD3 UR16, UPT, UPT, UR22, 0x400, URZ ;  /* 0x000004001610a890 */ /* 0x000fe2000fffe0ff */
[----:B------:R-:W-:Y:S04]  /*58c0*/  @P3 SHF.R.U32.HI R24, RZ, 0x10, R25 ;  /* 0x00000010ff183819 */ /* 0x000fe80000011619 */
[----:B------:R-:W-:Y:S01]  /*58d0*/  @P3 R2UR UR56, R24 ;  /* 0x00000000183832ca */ /* 0x000fe200000e0000 */
[----:B------:R-:W-:Y:S01]  /*58e0*/  IMAD.U32 R9, RZ, RZ, UR9 ;  /* 0x00000009ff097e24 */ /* 0x000fe2000f8e00ff */
[----:B------:R-:W-:Y:S01]  /*58f0*/  @!UP2 UPRMT UR9, URZ, 0x40, URZ ;  /* 0x00000040ff09a896 */ /* 0x000fe200080000ff */
[----:B------:R-:W-:Y:S03]  /*5900*/  IMAD.U32 R8, RZ, RZ, UR8 ;  /* 0x00000008ff087e24 */ /* 0x000fe6000f8e00ff */
[----:B------:R-:W-:Y:S01]  /*5910*/  @!P4 R2UR UR11, R9 ;  /* 0x00000000090bc2ca */ /* 0x000fe200000e0000 */
[----:B------:R-:W-:Y:S01]  /*5920*/  @!UP2 UPRMT UR8, UR9, 0x5410, URZ ;  /* 0x000054100908a896 */ /* 0x000fe200080000ff */
[----:B------:R-:W-:Y:S02]  /*5930*/  @!P4 R2UR UR10, R8 ;  /* 0x00000000080ac2ca */ /* 0x000fe400000e0000 */
[----:B------:R-:W3:Y:S11]  /*5940*/  LDC.64 R8, c[0x0][0xb10] ;  /* 0x0002c400ff087b82 */ /* 0x000ef60000000a00 */
[----:B------:R4:W-:Y:S01]  /*5950*/  @!UP1 UTMALDG.4D.IM2COL [UR16], [UR10], UR8 ;  /* 0x000000100a0093b4 */ /* 0x0009e20008058008 */
[----:B------:R5:W-:Y:S01]  /*5960*/  @!P4 SYNCS.ARRIVE.TRANS64.RED.A0TR RZ, [UR22+0x220], R0 ;  /* 0x00022000ffffc9a7 */ /* 0x000be20008300416 */
[C---:B---3--:R-:W-:Y:S01]  /*5970*/  @!P1 IMAD.HI.U32 R8, R11.reuse, R8, RZ ;  /* 0x000000080b089227 */ /* 0x048fe200078e00ff */
[----:B--2---:R-:W-:Y:S02]  /*5980*/  @!P1 ISETP.NE.AND P0, PT, R12, 0x1, PT ;  /* 0x000000010c00980c */ /* 0x004fe40003f05270 */
[----:B-1----:R-:W-:Y:S01]  /*5990*/  @!P1 ISETP.NE.AND P2, PT, R2, 0x1, PT ;  /* 0x000000010200980c */ /* 0x002fe20003f45270 */
[----:B------:R-:W-:Y:S01]  /*59a0*/  SYNCS.ARRIVE.TRANS64.RED.A1T0 RZ, [UR45], RZ ;  /* 0x000000ffffff79a7 */ /* 0x000fe2000810042d */
[C---:B------:R-:W-:Y:S01]  /*59b0*/  @!P1 IMAD.HI.U32 R13, R10.reuse, R13, RZ ;  /* 0x0000000d0a0d9227 */ /* 0x040fe200078e00ff */
[----:B------:R-:W-:Y:S04]  /*59c0*/  @!P1 SHF.R.U32.HI R8, RZ, R9, R8 ;  /* 0x00000009ff089219 */ /* 0x000fe80000011608 */
[----:B------:R-:W-:Y:S01]  /*59d0*/  @!P1 SEL R8, R11, R8, !P2 ;  /* 0x000000080b089207 */ /* 0x000fe20005000000 */
[----:B------:R-:W1:Y:S01]  /*59e0*/  SYNCS.PHASECHK.TRANS64.TRYWAIT P5, [UR22+0x238], R14 ;  /* 0x0002380eff0075a7 */ /* 0x000e6200080a1116 */
[----:B-----5:R-:W2:Y:S02]  /*59f0*/  @!P1 LDC R0, c[0x0][0xb20] ;  /* 0x0002c800ff009b82 */ /* 0x020ea40000000800 */
[----:B--2---:R-:W-:Y:S04]  /*5a00*/  @!P1 SHF.R.U32.HI R0, RZ, R0, R13 ;  /* 0x00000000ff009219 */ /* 0x004fe8000001160d */
[----:B------:R-:W-:Y:S05]  /*5a10*/  @!P1 SEL R9, R10, R0, !P0 ;  /* 0x000000000a099207 */ /* 0x000fea0004000000 */
[----:B------:R-:W-:Y:S02]  /*5a20*/  @!P1 IMAD.IADD R0, R9, 0x1, -R8 ;  /* 0x0000000109009824 */ /* 0x000fe400078e0a08 */
[----:B------:R-:W-:Y:S02]  /*5a30*/  @!P1 IMAD.IADD R8, R8, 0x1, -R9 ;  /* 0x0000000108089824 */ /* 0x000fe400078e0a09 */
[----:B------:R-:W-:Y:S02]  /*5a40*/  @!P1 IMAD R11, R0, R2, R11 ;  /* 0x00000002000b9224 */ /* 0x000fe400078e020b */
[----:B------:R-:W-:Y:S01]  /*5a50*/  @!P1 IMAD R10, R8, R12, R10 ;  /* 0x0000000c080a9224 */ /* 0x000fe200078e020a */
[----:B-1--4-:R-:W-:Y:S06]  /*5a60*/  @!P5 BRA `(.L_x_98) ;  /* 0x0000003c00d4d947 */ /* 0x012fec0003800000 */
.L_x_218:
[----:B------:R-:W-:Y:S01]  /*5a70*/  @!P4 IADD3 R2, P0, PT, R34, 0x580, RZ ;  /* 0x000005802202c810 */ /* 0x000fe20007f1e0ff */
[----:B------:R-:W-:Y:S01]  /*5a80*/  VOTEU.ALL UP2, P4 ;  /* 0x0000000000ff7886 */ /* 0x000fe20002040000 */
[----:B------:R-:W-:Y:S01]  /*5a90*/  VOTEU.ALL UP1, P4 ;  /* 0x0000000000ff7886 */ /* 0x000fe20002020000 */
[----:B------:R-:W-:Y:S01]  /*5aa0*/  UMOV UR11, UR19 ;  /* 0x00000013000b7c82 */ /* 0x000fe20008000000 */
[----:B------:R-:W-:Y:S01]  /*5ab0*/  @!P4 R2UR UR9, R2 ;  /* 0x000000000209c2ca */ /* 0x000fe200000e0000 */
[----:B-1----:R-:W-:Y:S01]  /*5ac0*/  @!P4 IMAD.X R0, RZ, RZ, R35, P0 ;  /* 0x000000ffff00c224 */ /* 0x002fe200000e0623 */
[----:B------:R-:W-:Y:S01]  /*5ad0*/  @!UP2 UPRMT UR16, URZ, 0x40, URZ ;  /* 0x00000040ff10a896 */ /* 0x000fe200080000ff */
[----:B------:R-:W-:Y:S01]  /*5ae0*/  LOP3.LUT R32, R32, 0x1, RZ, 0x3c, !PT ;  /* 0x0000000120207812 */ /* 0x000fe200078e3cff */
[----:B------:R-:W-:Y:S01]  /*5af0*/  @!UP2 UIADD3 UR10, UPT, UPT, UR18, 0x40, URZ ;  /* 0x00000040120aa890 */ /* 0x000fe2000fffe0ff */
[----:B------:R-:W-:Y:S01]  /*5b00*/  LOP3.LUT R31, R31, 0x1, RZ, 0x3c, !PT ;  /* 0x000000011f1f7812 */ /* 0x000fe200078e3cff */
[----:B------:R-:W-:Y:S01]  /*5b10*/  @!UP2 UPRMT UR18, UR16, 0x5410, URZ ;  /* 0x000054101012a896 */ /* 0x000fe200080000ff */
[----:B------:R-:W-:Y:S01]  /*5b20*/  @!P4 R2UR UR8, R0 ;  /* 0x000000000008c2ca */ /* 0x000fe200000e0000 */
[----:B------:R-:W-:Y:S01]  /*5b30*/  UMOV UR12, UR20 ;  /* 0x00000014000c7c82 */ /* 0x000fe20008000000 */
[----:B------:R-:W-:Y:S01]  /*5b40*/  UMOV UR13, UR21 ;  /* 0x00000015000d7c82 */ /* 0x000fe20008000000 */
[----:B------:R-:W-:Y:S02]  /*5b50*/  IMAD.IADD R14, R10, 0x1, R100 ;  /* 0x000000010a0e7824 */ /* 0x000fe400078e0264 */
[----:B------:R-:W-:Y:S02]  /*5b60*/  IMAD.IADD R17, R11, 0x1, R101 ;  /* 0x000000010b117824 */ /* 0x000fe400078e0265 */
[----:B------:R-:W-:Y:S01]  /*5b70*/  IMAD.U32 R8, RZ, RZ, UR9 ;  /* 0x00000009ff087e24 */ /* 0x000fe2000f8e00ff */
[----:B------:R-:W-:Y:S04]  /*5b80*/  @!UP2 UIADD3 UR9, UPT, UPT, UR22, 0x228, URZ ;  /* 0x000002281609a890 */ /* 0x000fe8000fffe0ff */
[----:B------:R-:W-:Y:S01]  /*5b90*/  @!P4 R2UR UR24, R8 ;  /* 0x000000000818c2ca */ /* 0x000fe200000e0000 */
[----:B------:R-:W-:Y:S01]  /*5ba0*/  IMAD.U32 R9, RZ, RZ, UR8 ;  /* 0x00000008ff097e24 */ /* 0x000fe2000f8e00ff */
[----:B------:R-:W-:Y:S04]  /*5bb0*/  @!UP2 UIADD3 UR8, UPT, UPT, UR22, 0x1400, URZ ;  /* 0x000014001608a890 */ /* 0x000fe8000fffe0ff */
[----:B------:R-:W-:Y:S11]  /*5bc0*/  @!P4 R2UR UR25, R9 ;  /* 0x000000000919c2ca */ /* 0x000ff600000e0000 */
[----:B------:R-:W-:Y:S02]  /*5bd0*/  @!UPT UIADD3 URZ, UPT, UPT, URZ, URZ, URZ ;  /* 0x000000fffffff290 */ /* 0x000fe4000fffe0ff */
[----:B------:R2:W-:Y:S01]  /*5be0*/  @!UP1 UTMALDG.4D.IM2COL [UR8], [UR24], UR18 ;  /* 0x00000008180093b4 */ /* 0x0005e20008058012 */
[----:B------:R2:W-:Y:S01]  /*5bf0*/  @!P4 SYNCS.ARRIVE.TRANS64.RED.A0TR RZ, [UR22+0x228], R29 ;  /* 0x0002281dffffc9a7 */ /* 0x0005e20008300416 */
[----:B------:R-:W-:Y:S01]  /*5c00*/  UPLOP3.LUT UP1, UPT, UPT, UPT, UPT, 0x80, 0x8 ;  /* 0x000000000008789c */ /* 0x000fe20003f2f070 */
[----:B------:R-:W-:Y:S01]  /*5c10*/  SYNCS.ARRIVE.TRANS64.RED.A1T0 RZ, [UR23], RZ ;  /* 0x000000ffffff79a7 */ /* 0x000fe20008100417 */
[----:B------:R-:W-:Y:S09]  /*5c20*/  @P3 BRA `(.L_x_99) ;  /* 0xfffffff400383947 */ /* 0x000ff2000383ffff */
[----:B------:R-:W-:-:S04]  /*5c30*/  SHF.L.U32 R2, R32, 0x1f, RZ ;  /* 0x0000001f20027819 */ /* 0x000fc800000006ff */
[----:B------:R-:W1:Y:S02]  /*5c40*/  SYNCS.PHASECHK.TRANS64.TRYWAIT P0, [UR22+0x230], R2 ;  /* 0x00023002ff0075a7 */ /* 0x000e640008001116 */
[----:B-1----:R-:W-:Y:S05]  /*5c50*/  @!P0 BRA `(.L_x_100) ;  /* 0x0000003c00708947 */ /* 0x002fea0003800000 */
.L_x_220:
[----:B-1----:R-:W-:-:S07]  /*5c60*/  MOV R0, UR22 ;  /* 0x0000001600007c02 */ /* 0x002fce0008000f00 */
.L_x_101:
[----:B-1----:R-:W-:-:S04]  /*5c70*/  SHF.L.U32 R2, R32, 0x1f, RZ ;  /* 0x0000001f20027819 */ /* 0x002fc800000006ff */
[----:B------:R1:W3:Y:S03]  /*5c80*/  SYNCS.PHASECHK.TRANS64.TRYWAIT P0, [R0+URZ+0x238], R2 ;  /* 0x00023802000075a7 */ /* 0x0002e600080011ff */
[----:B---3--:R-:W-:Y:S05]  /*5c90*/  @!P0 NANOSLEEP.SYNCS 0x989680 ;  /* 0x009896800000895d */ /* 0x008fea0003900000 */
[----:B------:R-:W3:Y:S02]  /*5ca0*/  @!P0 SYNCS.PHASECHK.TRANS64 P0, [R0+URZ+0x238], R2 ;  /* 0x00023802000085a7 */ /* 0x000ee400080010ff */
[----:B--23--:R-:W-:Y:S05]  /*5cb0*/  @P0 EXIT ;  /* 0x000000000000094d */ /* 0x00cfea0003800000 */
[----:B------:R-:W-:Y:S05]  /*5cc0*/  BRA `(.L_x_101) ;  /* 0xfffffffc00e87947 */ /* 0x000fea000383ffff */
.L_x_90:
[----:B------:R-:W-:-:S06]  /*5cd0*/  UISETP.GE.AND UP1, UPT, UR8, 0x4, UPT ;  /* 0x000000040800788c */ /* 0x000fcc000bf26270 */
[----:B------:R-:W-:-:S13]  /*5ce0*/  PLOP3.LUT P0, PT, PT, PT, UP1, 0x80, 0x8 ;  /* 0x000000000008781c */ /* 0x000fda0003f0f018 */
[----:B------:R-:W-:Y:S05]  /*5cf0*/  @!P0 EXIT ;  /* 0x000000000000894d */ /* 0x000fea0003800000 */
[----:B------:R-:W-:Y:S01]  /*5d00*/  BAR.SYNC.DEFER_BLOCKING 0x6, 0xa0 ;  /* 0x0182800000007b1d */ /* 0x000fe20000010000 */
[C---:B------:R-:W-:Y:S01]  /*5d10*/  IMAD.SHL.U32 R4, R111.reuse, 0x40, RZ ;  /* 0x000000406f047824 */ /* 0x040fe200078e00ff */
[C---:B------:R-:W-:Y:S01]  /*5d20*/  LOP3.LUT R112, R111.reuse, 0x60, RZ, 0xc0, !PT ;  /* 0x000000606f707812 */ /* 0x040fe200078ec0ff */
[C---:B------:R-:W-:Y:S01]  /*5d30*/  IMAD.SHL.U32 R110, R111.reuse, 0x20, RZ ;  /* 0x000000206f6e7824 */ /* 0x040fe200078e00ff */
[----:B------:R-:W-:Y:S01]  /*5d40*/  CS2R R108, SRZ ;  /* 0x00000000006c7805 */ /* 0x000fe2000001ff00 */
[C---:B------:R-:W-:Y:S01]  /*5d50*/  IMAD.SHL.U32 R5, R111.reuse, 0x2, RZ ;  /* 0x000000026f057824 */ /* 0x040fe200078e00ff */
[----:B------:R-:W-:Y:S02]  /*5d60*/  UMOV UR51, 0x400 ;  /* 0x0000040000337882 */ /* 0x000fe40000000000 */
[----:B------:R-:W1:Y:S01]  /*5d70*/  LDC R105, c[0x0][0x370] ;  /* 0x0000dc00ff697b82 */ /* 0x000e620000000800 */
[----:B------:R-:W-:Y:S01]  /*5d80*/  ULEA UR51, UR45, UR51, 0x18 ;  /* 0x000000332d337291 */ /* 0x000fe2000f8ec0ff */
[----:B------:R-:W-:Y:S01]  /*5d90*/  LOP3.LUT R0, R4, 0x180, RZ, 0xc0, !PT ;  /* 0x0000018004007812 */ /* 0x000fe200078ec0ff */
[C---:B------:R-:W-:Y:S01]  /*5da0*/  IMAD.U32 R46, R111.reuse, 0x10000, RZ ;  /* 0x000100006f2e7824 */ /* 0x040fe200078e00ff */
[----:B------:R-:W-:Y:S01]  /*5db0*/  LOP3.LUT R110, R110, 0xc00, RZ, 0xc0, !PT ;  /* 0x00000c006e6e7812 */ /* 0x000fe200078ec0ff */
[----:B------:R-:W-:Y:S01]  /*5dc0*/  UIADD3 UR4, UPT, UPT, UR51, 0x2400, URZ ;  /* 0x0000240033047890 */ /* 0x000fe2000fffe0ff */
[----:B------:R-:W-:Y:S01]  /*5dd0*/  LOP3.LUT R5, R0, 0x20, R5, 0xf8, !PT ;  /* 0x0000002000057812 */ /* 0x000fe200078ef805 */
[C---:B------:R-:W-:Y:S01]  /*5de0*/  IMAD.SHL.U32 R0, R111.reuse, 0x8, RZ ;  /* 0x000000086f007824 */ /* 0x040fe200078e00ff */
[----:B------:R-:W2:Y:S01]  /*5df0*/  LDC R42, c[0x0][0xb0c] ;  /* 0x0002c300ff2a7b82 */ /* 0x000ea20000000800 */
[----:B------:R-:W-:Y:S01]  /*5e00*/  LOP3.LUT R110, R110, 0x40, R4, 0xf8, !PT ;  /* 0x000000406e6e7812 */ /* 0x000fe200078ef804 */
[----:B------:R-:W-:Y:S01]  /*5e10*/  IMAD.MOV.U32 R45, RZ, RZ, RZ ;  /* 0x000000ffff2d7224 */ /* 0x000fe200078e00ff */
[----:B------:R-:W-:-:S02]  /*5e20*/  LOP3.LUT R111, R111, 0x2, RZ, 0xc0, !PT ;  /* 0x000000026f6f7812 */ /* 0x000fc400078ec0ff */
[----:B------:R-:W-:Y:S02]  /*5e30*/  CS2R R106, SRZ ;  /* 0x00000000006a7805 */ /* 0x000fe4000001ff00 */
[----:B------:R-:W-:Y:S01]  /*5e40*/  LOP3.LUT R0, R5, 0x30, R0, 0x78, !PT ;  /* 0x0000003005007812 */ /* 0x000fe200078e7800 */
[----:B------:R-:W-:Y:S01]  /*5e50*/  IMAD.U32 R115, RZ, RZ, UR4 ;  /* 0x00000004ff737e24 */ /* 0x000fe2000f8e00ff */
[----:B------:R-:W-:Y:S01]  /*5e60*/  LOP3.LUT R110, R110, 0x200, R4, 0xf8, !PT ;  /* 0x000002006e6e7812 */ /* 0x000fe200078ef804 */
[----:B------:R-:W4:Y:S01]  /*5e70*/  LDC R103, c[0x0][0xb20] ;  /* 0x0002c800ff677b82 */ /* 0x000f220000000800 */
[----:B------:R-:W3:Y:S01]  /*5e80*/  LDS R2, [UR51+0x2a0] ;  /* 0x0002a033ff027984 */ /* 0x000ee20008000800 */
[----:B------:R-:W-:Y:S01]  /*5e90*/  LOP3.LUT R46, R46, 0x600000, RZ, 0xc0, !PT ;  /* 0x006000002e2e7812 */ /* 0x000fe200078ec0ff */
[----:B------:R-:W-:Y:S01]  /*5ea0*/  IMAD.MOV R114, RZ, RZ, -R111 ;  /* 0x000000ffff727224 */ /* 0x000fe200078e0a6f */
[----:B------:R-:W-:Y:S01]  /*5eb0*/  LOP3.LUT R110, R110, R0, RZ, 0xfc, !PT ;  /* 0x000000006e6e7212 */ /* 0x000fe200078efcff */
[----:B------:R-:W1:Y:S03]  /*5ec0*/  LDCU.64 UR54, c[0x0][0x348] ;  /* 0x00006900ff3677ac */ /* 0x000e660008000a00 */
[----:B------:R-:W1:Y:S01]  /*5ed0*/  LDC R41, c[0x0][0xb30] ;  /* 0x0002cc00ff297b82 */ /* 0x000e620000000800 */
[----:B------:R-:W1:Y:S01]  /*5ee0*/  LDCU.64 UR36, c[0x0][0x888] ;  /* 0x00011100ff2477ac */ /* 0x000e620008000a00 */
[----:B------:R-:W1:Y:S06]  /*5ef0*/  LDCU.64 UR38, c[0x0][0x890] ;  /* 0x00011200ff2677ac */ /* 0x000e6c0008000a00 */
[----:B------:R-:W1:Y:S01]  /*5f00*/  LDC.64 R94, c[0x0][0xb10] ;  /* 0x0002c400ff5e7b82 */ /* 0x000e620000000a00 */
[----:B------:R-:W1:Y:S01]  /*5f10*/  LDCU.64 UR46, c[0x0][0xa90] ;  /* 0x00015200ff2e77ac */ /* 0x000e620008000a00 */
[----:B------:R-:W-:-:S06]  /*5f20*/  UIADD3 UR50, UPT, UPT, UR51, 0x400, URZ ;  /* 0x0000040033327890 */ /* 0x000fcc000fffe0ff */
[----:B------:R-:W1:Y:S08]  /*5f30*/  LDC.64 R38, c[0x0][0xb18] ;  /* 0x0002c600ff267b82 */ /* 0x000e700000000a00 */
[----:B------:R-:W1:Y:S08]  /*5f40*/  LDC.64 R36, c[0x0][0xb28] ;  /* 0x0002ca00ff247b82 */ /* 0x000e700000000a00 */
[----:B------:R-:W1:Y:S01]  /*5f50*/  LDC.64 R92, c[0x0][0x8b0] ;  /* 0x00022c00ff5c7b82 */ /* 0x000e620000000a00 */
[C---:B---3--:R-:W-:Y:S01]  /*5f60*/  VIADD R3, R2.reuse, 0x80 ;  /* 0x0000008002037836 */ /* 0x048fe20000000000 */
[----:B------:R-:W-:-:S04]  /*5f70*/  LOP3.LUT R2, R2, 0xffff, RZ, 0xc0, !PT ;  /* 0x0000ffff02027812 */ /* 0x000fc800078ec0ff */
[----:B------:R-:W-:Y:S02]  /*5f80*/  LOP3.LUT R3, R3, 0xffff, RZ, 0xc0, !PT ;  /* 0x0000ffff03037812 */ /* 0x000fe400078ec0ff */
[----:B------:R-:W3:Y:S03]  /*5f90*/  LDC.64 R82, c[0x0][0x8a8] ;  /* 0x00022a00ff527b82 */ /* 0x000ee60000000a00 */
[----:B------:R1:W-:Y:S05]  /*5fa0*/  STL.64 [R1], R2 ;  /* 0x0000000201007387 */ /* 0x0003ea0000100a00 */
[----:B------:R-:W1:Y:S08]  /*5fb0*/  LDC.64 R98, c[0x0][0xa80] ;  /* 0x0002a000ff627b82 */ /* 0x000e700000000a00 */
[----:B------:R-:W1:Y:S08]  /*5fc0*/  LDC.64 R96, c[0x0][0xa88] ;  /* 0x0002a200ff607b82 */ /* 0x000e700000000a00 */
[----:B--2-4-:R-:W1:Y:S02]  /*5fd0*/  LDC R104, c[0x0][0x374] ;  /* 0x0000dd00ff687b82 */ /* 0x014e640000000800 */
.L_x_128:
[----:B-1----:R-:W-:Y:S04]  /*5fe0*/  SHF.L.U32 R2, R108, 0x1f, RZ ;  /* 0x0000001f6c027819 */ /* 0x002fe800000006ff */
[----:B------:R-:W1:Y:S02]  /*5ff0*/  SYNCS.PHASECHK.TRANS64.TRYWAIT P0, [UR51+0x250], R2 ;  /* 0x00025002ff0075a7 */ /* 0x000e640008001133 */
[----:B-1----:R-:W-:Y:S05]  /*6000*/  @!P0 BRA `(.L_x_102) ;  /* 0x00000038009c8947 */ /* 0x002fea0003800000 */
.L_x_222:
[----:B------:R-:W2:Y:S01]  /*6010*/  LDC.64 R10, c[0x0][0xb10] ;  /* 0x0002c400ff0a7b82 */ /* 0x000ea20000000a00 */
[----:B------:R-:W4:Y:S01]  /*6020*/  LDS.128 R20, [UR51+0x290] ;  /* 0x00029033ff147984 */ /* 0x000f220008000c00 */
[----:B------:R-:W-:Y:S01]  /*6030*/  UIADD3 UR4, UPT, UPT, UR51, 0x258, URZ ;  /* 0x0000025833047890 */ /* 0x000fe2000fffe0ff */
[----:B-1----:R-:W-:Y:S01]  /*6040*/  IMAD R0, R45, 0x4, R1 ;  /* 0x000000042d007824 */ /* 0x002fe200078e0201 */
[----:B------:R-:W-:Y:S04]  /*6050*/  ISETP.NE.AND P1, PT, R41, 0x1, PT ;  /* 0x000000012900780c */ /* 0x000fe80003f25270 */
[----:B------:R-:W1:Y:S01]  /*6060*/  LDC.64 R8, c[0x0][0xb18] ;  /* 0x0002c600ff087b82 */ /* 0x000e620000000a00 */
[----:B------:R-:W-:Y:S01]  /*6070*/  UPRMT UR4, URZ, 0x654, UR4 ;  /* 0x00000654ff047896 */ /* 0x000fe20008000004 */
[----:B------:R-:W-:Y:S01]  /*6080*/  ISETP.GE.AND P0, PT, R40, 0x1, PT ;  /* 0x000000012800780c */ /* 0x000fe20003f06270 */
[----:B------:R-:W-:Y:S01]  /*6090*/  @!PT LDS RZ, [RZ] ;  /* 0x00000000fffff984 */ /* 0x000fe20000000800 */
[----:B------:R-:W-:Y:S01]  /*60a0*/  @!PT LDS RZ, [RZ] ;  /* 0x00000000fffff984 */ /* 0x000fe20000000800 */
[----:B------:R-:W-:Y:S01]  /*60b0*/  @!PT LDS RZ, [RZ] ;  /* 0x00000000fffff984 */ /* 0x000fe20000000800 */
[----:B------:R-:W-:Y:S01]  /*60c0*/  @!PT LDS RZ, [RZ] ;  /* 0x00000000fffff984 */ /* 0x000fe20000000800 */
[----:B------:R3:W-:Y:S06]  /*60d0*/  MEMBAR.ALL.CTA ;  /* 0x0000000000007992 */ /* 0x0007ec0000008000 */
[----:B---3--:R-:W3:Y:S01]  /*60e0*/  FENCE.VIEW.ASYNC.S ;  /* 0x00000000000073c6 */ /* 0x008ee20000000000 */
[----:B------:R-:W1:Y:S08]  /*60f0*/  @!P1 LDC R12, c[0x0][0xb20] ;  /* 0x0002c800ff0c9b82 */ /* 0x000e700000000800 */
[----:B------:R-:W1:Y:S01]  /*6100*/  @!P1 LDC R7, c[0x0][0xb0c] ;  /* 0x0002c300ff079b82 */ /* 0x000e620000000800 */
[----:B---3--:R-:W-:Y:S01]  /*6110*/  SYNCS.ARRIVE.TRANS64.RED.A1T0 RZ, [UR4], RZ ;  /* 0x000000ffffff79a7 */ /* 0x008fe20008100404 */
[----:B------:R3:W5:Y:S01]  /*6120*/  LDL R16, [R0] ;  /* 0x0000000000107983 */ /* 0x0007620000100800 */
[----:B----4-:R-:W-:Y:S04]  /*6130*/  LOP3.LUT P4, RZ, R22, 0x1, RZ, 0xc0, !PT ;  /* 0x0000000116ff7812 */ /* 0x010fe8000788c0ff */
[----:B------:R-:W-:Y:S09]  /*6140*/  P2R R116, PR, RZ, 0x10 ;  /* 0x00000010ff747803 */ /* 0x000ff20000000000 */
[----:B------:R-:W-:Y:S02]  /*6150*/  @P4 MOV R44, R20 ;  /* 0x00000014002c4202 */ /* 0x000fe40000000f00 */
[----:B------:R-:W-:Y:S01]  /*6160*/  @P4 LOP3.LUT R43, R21, 0xffff, RZ, 0xc0, !PT ;  /* 0x0000ffff152b4812 */ /* 0x000fe200078ec0ff */
[----:B--23--:R-:W-:Y:S06]  /*6170*/  @!P0 BRA `(.L_x_103) ;  /* 0x0000000000a48947 */ /* 0x00cfec0003800000 */
[----:B------:R-:W-:Y:S01]  /*6180*/  IMAD.HI.U32 R0, R104, R39, RZ ;  /* 0x0000002768007227 */ /* 0x000fe200078e00ff */
[----:B------:R-:W-:Y:S02]  /*6190*/  ISETP.NE.AND P0, PT, R38, 0x1, PT ;  /* 0x000000012600780c */ /* 0x000fe40003f05270 */
[----:B------:R-:W-:Y:S01]  /*61a0*/  ISETP.NE.AND P2, PT, R40, 0x1, PT ;  /* 0x000000012800780c */ /* 0x000fe20003f45270 */
[----:B------:R-:W-:Y:S01]  /*61b0*/  IMAD.HI.U32 R4, R105, R94, RZ ;  /* 0x0000005e69047227 */ /* 0x000fe200078e00ff */
[----:B------:R-:W-:Y:S02]  /*61c0*/  SHF.R.U32.HI R0, RZ, R103, R0 ;  /* 0x00000067ff007219 */ /* 0x000fe40000011600 */
[----:B------:R-:W-:Y:S01]  /*61d0*/  ISETP.NE.AND P3, PT, R42, 0x1, PT ;  /* 0x000000012a00780c */ /* 0x000fe20003f65270 */
[----:B------:R-:W-:Y:S01]  /*61e0*/  IMAD.HI.U32 R6, R43, R39, RZ ;  /* 0x000000272b067227 */ /* 0x000fe200078e00ff */
[-C--:B------:R-:W-:Y:S02]  /*61f0*/  SHF.R.U32.HI R4, RZ, R95.reuse, R4 ;  /* 0x0000005fff047219 */ /* 0x080fe40000011604 */
        /* <DEDUP_REMOVED lines=14> */
[C---:B------:R-:W-:Y:S03]  /*62e0*/  IMAD.HI.U32 R0, R3.reuse, R36, RZ ;  /* 0x0000002403007227 */ /* 0x040fe600078e00ff */
[C---:B------:R-:W-:Y:S02]  /*62f0*/  ISETP.GE.OR P0, PT, R2.reuse, R5, P0 ;  /* 0x000000050200720c */ /* 0x040fe40000706670 */
[----:B------:R-:W-:Y:S04]  /*6300*/  SHF.R.U32.HI R0, RZ, R37, R0 ;  /* 0x00000025ff007219 */ /* 0x000fe80000011600 */
[C---:B------:R-:W-:Y:S05]  /*6310*/  SEL R6, R3.reuse, R0, !P2 ;  /* 0x0000000003067207 */ /* 0x040fea0005000000 */
        /* <DEDUP_REMOVED lines=14> */
[----:B------:R-:W-:Y:S07]  /*6400*/  IMAD R43, R3, R38, R43 ;  /* 0x00000026032b7224 */ /* 0x000fee00078e022b */
.L_x_103:
[----:B-1----:R-:W-:Y:S01]  /*6410*/  @!P1 ISETP.NE.AND P0, PT, R8, 0x1, PT ;  /* 0x000000010800980c */ /* 0x002fe20003f05270 */
[----:B------:R-:W-:Y:S01]  /*6420*/  @!P1 IMAD.HI.U32 R0, R44, R10, RZ ;  /* 0x0000000a2c009227 */ /* 0x000fe200078e00ff */
[----:B------:R-:W-:Y:S01]  /*6430*/  @!P1 ISETP.NE.AND P2, PT, R7, 0x1, PT ;  /* 0x000000010700980c */ /* 0x000fe20003f45270 */
[----:B------:R-:W-:Y:S01]  /*6440*/  ULOP3.LUT UP0, URZ, UR50, 0x1b0, URZ, 0xc0, !UPT ;  /* 0x000001b032ff7892 */ /* 0x000fe2000f80c0ff */
[----:B------:R-:W-:Y:S01]  /*6450*/  @P4 SHF.R.U32.HI R20, RZ, 0x10, R21 ;  /* 0x00000010ff144819 */ /* 0x000fe20000011615 */
[C---:B------:R-:W-:Y:S01]  /*6460*/  @!P1 IMAD.HI.U32 R2, R43.reuse, R9, RZ ;  /* 0x000000092b029227 */ /* 0x040fe200078e00ff */
[----:B------:R-:W-:Y:S02]  /*6470*/  @!P1 SHF.R.U32.HI R0, RZ, R11, R0 ;  /* 0x0000000bff009219 */ /* 0x000fe40000011600 */
[----:B------:R-:W-:Y:S02]  /*6480*/  R2UR UR41, R14 ;  /* 0x000000000e2972ca */ /* 0x000fe400000e0000 */
[----:B------:R-:W-:Y:S02]  /*6490*/  @!P1 SHF.R.U32.HI R2, RZ, R12, R2 ;  /* 0x0000000cff029219 */ /* 0x000fe40000011602 */
[----:B------:R-:W-:Y:S02]  /*64a0*/  @!P1 SEL R3, R44, R0, !P2 ;  /* 0x000000002c039207 */ /* 0x000fe40005000000 */
[----:B------:R-:W-:Y:S02]  /*64b0*/  @!P1 SEL R2, R43, R2, !P0 ;  /* 0x000000022b029207 */ /* 0x000fe40004000000 */
[----:B------:R-:W-:Y:S03]  /*64c0*/  @P4 R2UR UR52, R20 ;  /* 0x00000000143442ca */ /* 0x000fe600000e0000 */
[----:B------:R-:W-:Y:S02]  /*64d0*/  @!P1 IMAD.IADD R0, R2, 0x1, -R3 ;  /* 0x0000000102009824 */ /* 0x000fe400078e0a03 */
[----:B------:R-:W-:Y:S01]  /*64e0*/  @!P1 IMAD.IADD R2, R3, 0x1, -R2 ;  /* 0x0000000103029824 */ /* 0x000fe200078e0a02 */
[----:B------:R-:W-:Y:S01]  /*64f0*/  USHF.L.U32 UR41, UR41, 0x7, URZ ;  /* 0x0000000729297899 */ /* 0x000fe200080006ff */
[----:B------:R-:W-:Y:S02]  /*6500*/  @!P1 IMAD R44, R0, R7, R44 ;  /* 0x00000007002c9224 */ /* 0x000fe400078e022c */
[----:B------:R-:W-:Y:S01]  /*6510*/  @!P1 IMAD R43, R2, R8, R43 ;  /* 0x00000008022b9224 */ /* 0x000fe200078e022b */
[----:B------:R-:W-:Y:S08]  /*6520*/  BRA.U !UP0, `(.L_x_104) ;  /* 0x0000000108407547 */ /* 0x000ff0000b800000 */
[----:B------:R-:W1:Y:S01]  /*6530*/  LDCU.64 UR8, c[0x4][0x80] ;  /* 0x01001000ff0877ac */ /* 0x000e620008000a00 */
[----:B------:R-:W-:Y:S01]  /*6540*/  MOV R3, 0x0 ;  /* 0x0000000000037802 */ /* 0x000fe20000000f00 */
[----:B------:R-:W-:Y:S02]  /*6550*/  HFMA2 R12, -RZ, RZ, 0, 5.9604644775390625e-08 ;  /* 0x00000001ff0c7431 */ /* 0x000fe400000001ff */
[----:B------:R-:W-:Y:S02]  /*6560*/  IMAD.MOV.U32 R8, RZ, RZ, 0x70 ;  /* 0x00000070ff087424 */ /* 0x000fe400078e00ff */
[----:B------:R-:W-:Y:S01]  /*6570*/  IMAD.MOV.U32 R13, RZ, RZ, RZ ;  /* 0x000000ffff0d7224 */ /* 0x000fe200078e00ff */
[----:B------:R-:W2:Y:S01]  /*6580*/  LDCU.64 UR6, c[0x4][0x88] ;  /* 0x01001100ff0677ac */ /* 0x000ea20008000a00 */
[----:B------:R-:W3:Y:S01]  /*6590*/  LDC.64 R2, c[0x4][R3] ;  /* 0x0100000003027b82 */ /* 0x000ee20000000a00 */
[----:B------:R-:W4:Y:S01]  /*65a0*/  LDCU.64 UR4, c[0x4][0x8] ;  /* 0x01000100ff0477ac */ /* 0x000f220008000a00 */
[----:B-1----:R-:W-:Y:S01]  /*65b0*/  MOV R5, UR9 ;  /* 0x0000000900057c02 */ /* 0x002fe20008000f00 */
[----:B------:R-:W-:Y:S01]  /*65c0*/  IMAD.U32 R4, RZ, RZ, UR8 ;  /* 0x00000008ff047e24 */ /* 0x000fe2000f8e00ff */
[----:B--2---:R-:W-:Y:S01]  /*65d0*/  MOV R7, UR7 ;  /* 0x0000000700077c02 */ /* 0x004fe20008000f00 */
[----:B------:R-:W-:Y:S01]  /*65e0*/  IMAD.U32 R6, RZ, RZ, UR6 ;  /* 0x00000006ff067e24 */ /* 0x000fe2000f8e00ff */
[----:B----4-:R-:W-:Y:S01]  /*65f0*/  MOV R11, UR5 ;  /* 0x00000005000b7c02 */ /* 0x010fe20008000f00 */
[----:B------:R-:W-:Y:S02]  /*6600*/  IMAD.U32 R10, RZ, RZ, UR4 ;  /* 0x00000004ff0a7e24 */ /* 0x000fe4000f8e00ff */
[----:B------:R-:W-:Y:S07]  /*6610*/  LEPC R20, `(.L_x_104) ;  /* 0x000000001014794e */ /* 0x000fee0000000000 */
[----:B---3-5:R-:W-:Y:S05]  /*6620*/  CALL.ABS.NOINC R2 ;  /* 0x0000000002007343 */ /* 0x028fea0003c00000 */
.L_x_104:
[----:B------:R-:W-:Y:S01]  /*6630*/  LOP3.LUT P0, RZ, R115, 0x1b0, RZ, 0xc0, !PT ;  /* 0x000001b073ff7812 */ /* 0x000fe2000780c0ff */
[----:B------:R-:W-:Y:S11]  /*6640*/  BSSY.RECONVERGENT B6, `(.L_x_105) ;  /* 0x0000013000067945 */ /* 0x000ff60003800200 */
[----:B------:R-:W-:Y:S01]  /*6650*/  @!UPT UIADD3 URZ, UPT, UPT, URZ, URZ, URZ ;  /* 0x000000fffffff290 */ /* 0x000fe2000fffe0ff */
[----:B------:R-:W-:Y:S05]  /*6660*/  @!P0 BRA `(.L_x_106) ;  /* 0x0000000000408947 */ /* 0x000fea0003800000 */
        /* <DEDUP_REMOVED lines=16> */
.L_x_106:
[----:B------:R-:W-:Y:S05]  /*6770*/  BSYNC.RECONVERGENT B6 ;  /* 0x0000000000067941 */ /* 0x000fea0003800200 */
.L_x_105:
[----:B------:R-:W-:Y:S01]  /*6780*/  ISETP.NE.U32.AND P4, PT, R92, RZ, PT ;  /* 0x000000ff5c00720c */ /* 0x000fe20003f85070 */
[----:B------:R-:W-:Y:S01]  /*6790*/  UISETP.NE.AND UP2, UPT, UR53, URZ, UPT ;  /* 0x000000ff3500728c */ /* 0x000fe2000bf45270 */
[----:B------:R-:W-:Y:S01]  /*67a0*/  ISETP.NE.U32.AND P2, PT, RZ, UR36, PT ;  /* 0x00000024ff007c0c */ /* 0x000fe2000bf45070 */
[----:B------:R-:W-:Y:S01]  /*67b0*/  UISETP.NE.U32.AND UP1, UPT, UR38, URZ, UPT ;  /* 0x000000ff2600728c */ /* 0x000fe2000bf25070 */
[----:B------:R-:W-:Y:S01]  /*67c0*/  ISETP.NE.AND.EX P4, PT, R93, RZ, PT, P4 ;  /* 0x000000ff5d00720c */ /* 0x000fe20003f85340 */
[----:B------:R-:W-:Y:S01]  /*67d0*/  UPLOP3.LUT UP0, UPT, UPT, UPT, UPT, 0x40, 0x4 ;  /* 0x000000000004789c */ /* 0x000fe20003f0e870 */
[----:B------:R-:W-:Y:S01]  /*67e0*/  ISETP.NE.AND.EX P2, PT, RZ, UR37, PT, P2 ;  /* 0x00000025ff007c0c */ /* 0x000fe2000bf45320 */
[----:B------:R-:W-:Y:S01]  /*67f0*/  UISETP.NE.AND.EX UP1, UPT, UR39, URZ, UPT, UP1 ;  /* 0x000000ff2700728c */ /* 0x000fe2000bf25310 */
[----:B------:R-:W-:Y:S04]  /*6800*/  PLOP3.LUT P1, PT, PT, PT, UP2, 0x80, 0x8 ;  /* 0x000000000008781c */ /* 0x000fe80003f2f028 */
[----:B------:R-:W-:Y:S06]  /*6810*/  @UP2 UPLOP3.LUT UP0, UPT, UPT, UPT, UP1, 0x80, 0x8 ;  /* 0x000000000008289c */ /* 0x000fec0003f0f010 */
[----:B------:R-:W-:Y:S01]  /*6820*/  PLOP3.LUT P0, PT, PT, PT, UP0, 0x80, 0x8 ;  /* 0x000000000008781c */ /* 0x000fe20003f0f008 */
[----:B------:R-:W-:Y:S01]  /*6830*/  @!UPT UIADD3 URZ, UPT, UPT, URZ, URZ, URZ ;  /* 0x000000fffffff290 */ /* 0x000fe2000fffe0ff */
[----:B------:R-:W-:Y:S11]  /*6840*/  BRA.U !UP1, `(.L_x_107) ;  /* 0x0000000109387547 */ /* 0x000ff6000b800000 */
[----:B------:R-:W-:Y:S01]  /*6850*/  UISETP.NE.U32.AND UP0, UPT, UR36, URZ, UPT ;  /* 0x000000ff2400728c */ /* 0x000fe2000bf05070 */
[----:B------:R-:W-:Y:S02]  /*6860*/  HFMA2 R0, -RZ, RZ, 0, 5.9604644775390625e-08 ;  /* 0x00000001ff007431 */ /* 0x000fe400000001ff */
[----:B------:R-:W-:Y:S01]  /*6870*/  IMAD.MOV.U32 R102, RZ, RZ, 0x1 ;  /* 0x00000001ff667424 */ /* 0x000fe200078e00ff */
[----:B------:R-:W-:Y:S06]  /*6880*/  UISETP.NE.AND.EX UP0, UPT, UR37, URZ, UPT, UP0 ;  /* 0x000000ff2500728c */ /* 0x000fec000bf05300 */
        /* <DEDUP_REMOVED lines=9> */
[----:B-12---:R-:W-:Y:S02]  /*6920*/  @!P3 IMAD.U32 R49, RZ, RZ, UR4 ;  /* 0x00000004ff31be24 */ /* 0x006fe4000f8e00ff */
.L_x_107:
[----:B------:R-:W-:Y:S05]  /*6930*/  @!P4 BRA `(.L_x_108) ;  /* 0x000000000020c947 */ /* 0x000fea0003800000 */
[----:B------:R-:W-:Y:S04]  /*6940*/  ISETP.NE.U32.AND P3, PT, R82, RZ, PT ;  /* 0x000000ff5200720c */ /* 0x000fe80003f65070 */
[----:B------:R-:W-:Y:S11]  /*6950*/  ISETP.NE.AND.EX P3, PT, R83, RZ, PT, P3 ;  /* 0x000000ff5300720c */ /* 0x000ff60003f65330 */
[----:B------:R-:W-:Y:S02]  /*6960*/  @!UPT UIADD3 URZ, UPT, UPT, URZ, URZ, URZ ;  /* 0x000000fffffff290 */ /* 0x000fe4000fffe0ff */
[----:B------:R-:W1:Y:S01]  /*6970*/  @P3 LDC.64 R2, c[0x0][0x8a8] ;  /* 0x00022a00ff023b82 */ /* 0x000e620000000a00 */
[----:B------:R-:W-:Y:S04]  /*6980*/  @P3 IMAD R0, R92, UR56, RZ ;  /* 0x000000385c003c24 */ /* 0x000fe8000f8e02ff */
[----:B-1----:R-:W-:Y:S05]  /*6990*/  @P3 IMAD.WIDE R2, R0, 0x4, R2 ;  /* 0x0000000400023825 */ /* 0x002fea00078e0202 */
[----:B-----5:R1:W5:Y:S02]  /*69a0*/  @P3 LDG.E R47, desc[UR48][R2.64] ;  /* 0x00000030022f3981 */ /* 0x020364000c1e1900 */
[----:B-1----:R-:W2:Y:S02]  /*69b0*/  @!P3 LDC R47, c[0x0][0x8a0] ;  /* 0x00022800ff2fbb82 */ /* 0x002ea40000000800 */
.L_x_108:
[----:B-----5:R-:W-:Y:S01]  /*69c0*/  FSETP.NEU.AND P4, PT, R49, RZ, PT ;  /* 0x000000ff3100720b */ /* 0x020fe20003f8d000 */
[----:B------:R-:W-:Y:S01]  /*69d0*/  IMAD.SHL.U32 R119, R17, 0x40, RZ ;  /* 0x0000004011777824 */ /* 0x000fe200078e00ff */
[----:B------:R-:W-:Y:S01]  /*69e0*/  SEL R5, RZ, 0xffffffff, P2 ;  /* 0xffffffffff057807 */ /* 0x000fe20001000000 */
[----:B------:R-:W-:Y:S01]  /*69f0*/  BSSY B1, `(.L_x_109) ;  /* 0x0000047000017945 */ /* 0x000fe20003800000 */
[----:B------:R-:W-:Y:S01]  /*6a00*/  LOP3.LUT P3, RZ, R102, 0xff, RZ, 0xc0, !PT ;  /* 0x000000ff66ff7812 */ /* 0x000fe2000786c0ff */
[----:B------:R-:W-:Y:S01]  /*6a10*/  IMAD.HI.U32 R117, R119, R99, RZ ;  /* 0x0000006377757227 */ /* 0x000fe200078e00ff */
[----:B------:R-:W-:Y:S02]  /*6a20*/  @P1 SEL R0, RZ, 0xffffffff, P4 ;  /* 0xffffffffff001807 */ /* 0x000fe40002000000 */
[----:B------:R-:W-:Y:S01]  /*6a30*/  LEA R120, R45, UR51, 0x3 ;  /* 0x000000332d787c11 */ /* 0x000fe2000f8e18ff */
[----:B------:R-:W-:Y:S01]  /*6a40*/  IMAD.MOV.U32 R121, RZ, RZ, 0x1 ;  /* 0x00000001ff797424 */ /* 0x000fe200078e00ff */
[----:B------:R-:W-:Y:S01]  /*6a50*/  @P0 SEL R0, R5, R0, !P3 ;  /* 0x0000000005000207 */ /* 0x000fe20005800000 */
[----:B------:R-:W-:Y:S01]  /*6a60*/  IMAD.IADD R48, R46, 0x1, R16 ;  /* 0x000000012e307824 */ /* 0x000fe200078e0210 */
[----:B------:R-:W-:Y:S02]  /*6a70*/  ISETP.NE.AND P2, PT, R98, 0x1, PT ;  /* 0x000000016200780c */ /* 0x000fe40003f45270 */
[----:B------:R-:W-:Y:S02]  /*6a80*/  CS2R R90, SRZ ;  /* 0x00000000005a7805 */ /* 0x000fe4000001ff00 */
[----:B------:R-:W-:Y:S02]  /*6a90*/  @P1 LOP3.LUT R0, R0, 0x1, RZ, 0xc0, !PT ;  /* 0x0000000100001812 */ /* 0x000fe400078ec0ff */
[----:B------:R-:W-:Y:S02]  /*6aa0*/  CS2R R88, SRZ ;  /* 0x0000000000587805 */ /* 0x000fe4000001ff00 */
[----:B------:R-:W-:Y:S02]  /*6ab0*/  SHF.R.U32.HI R117, RZ, R96, R117 ;  /* 0x00000060ff757219 */ /* 0x000fe40000011675 */
[----:B------:R-:W-:Y:S02]  /*6ac0*/  CS2R R86, SRZ ;  /* 0x0000000000567805 */ /* 0x000fe4000001ff00 */
[----:B------:R-:W-:Y:S02]  /*6ad0*/  ISETP.NE.U32.OR P6, PT, R0, 0x1, !P1 ;  /* 0x000000010000780c */ /* 0x000fe40004fc5470 */
[----:B------:R-:W-:Y:S02]  /*6ae0*/  CS2R R84, SRZ ;  /* 0x0000000000547805 */ /* 0x000fe4000001ff00 */
[----:B------:R-:W-:Y:S02]  /*6af0*/  LEA R0, R107, UR51, 0x3 ;  /* 0x000000336b007c11 */ /* 0x000fe4000f8e18ff */
[----:B------:R-:W-:Y:S02]  /*6b00*/  SEL R117, R119, R117, !P2 ;  /* 0x0000007577757207 */ /* 0x000fe40005000000 */
[----:B------:R-:W-:Y:S02]  /*6b10*/  PLOP3.LUT P2, PT, PT, PT, UP1, 0x80, 0x8 ;  /* 0x000000000008781c */ /* 0x000fe40003f4f018 */
[----:B------:R-:W-:Y:S01]  /*6b20*/  SEL R4, RZ, 0xffffffff, P4 ;  /* 0xffffffffff047807 */ /* 0x000fe20002000000 */
[----:B------:R-:W-:Y:S01]  /*6b30*/  IMAD.HI.U32 R118, R117, UR46, RZ ;  /* 0x0000002e75767c27 */ /* 0x000fe2000f8e00ff */
[----:B------:R-:W-:Y:S02]  /*6b40*/  ISETP.NE.AND P4, PT, R97, 0x1, PT ;  /* 0x000000016100780c */ /* 0x000fe40003f85270 */
[----:B------:R-:W-:Y:S01]  /*6b50*/  P2R R2, PR, RZ, 0x40 ;  /* 0x00000040ff027803 */ /* 0x000fe20000000000 */
[----:B------:R-:W-:Y:S01]  /*6b60*/  IMAD.MOV R6, RZ, RZ, -R117 ;  /* 0x000000ffff067224 */ /* 0x000fe200078e0a75 */
[----:B------:R-:W-:Y:S02]  /*6b70*/  @P6 SHF.L.U32 R3, R106, 0x1f, RZ ;  /* 0x0000001f6a036819 */ /* 0x000fe400000006ff */
[----:B------:R-:W-:Y:S01]  /*6b80*/  SHF.R.U32.HI R118, RZ, UR47, R118 ;  /* 0x0000002fff767c19 */ /* 0x000fe20008011676 */
[----:B------:R-:W-:Y:S01]  /*6b90*/  IMAD R119, R98, R6, R119 ;  /* 0x0000000662777224 */ /* 0x000fe200078e0277 */
[----:B------:R1:W3:Y:S01]  /*6ba0*/  @P6 SYNCS.PHASECHK.TRANS64.TRYWAIT P1, [R0+URZ+0x220], R3 ;  /* 0x00022003000065a7 */ /* 0x0002e200080211ff */
[----:B------:R-:W-:Y:S02]  /*6bb0*/  @P2 SEL R4, R5, R4, !P3 ;  /* 0x0000000405042207 */ /* 0x000fe40005800000 */
[----:B------:R-:W-:Y:S02]  /*6bc0*/  SEL R118, R117, R118, !P4 ;  /* 0x0000007675767207 */ /* 0x000fe40006000000 */
[----:B------:R-:W-:Y:S03]  /*6bd0*/  LOP3.LUT R4, R4, 0x1, RZ, 0xc0, !PT ;  /* 0x0000000104047812 */ /* 0x000fe600078ec0ff */
[----:B------:R-:W-:Y:S01]  /*6be0*/  IMAD.MOV R5, RZ, RZ, -R118 ;  /* 0x000000ffff057224 */ /* 0x000fe200078e0a76 */
[----:B------:R-:W-:Y:S03]  /*6bf0*/  ISETP.NE.U32.AND P5, PT, R4, 0x1, PT ;  /* 0x000000010400780c */ /* 0x000fe60003fa5070 */
[----:B------:R-:W-:Y:S01]  /*6c00*/  IMAD R117, R97, R5, R117 ;  /* 0x0000000561757224 */ /* 0x000fe200078e0275 */
[----:B------:R-:W-:Y:S02]  /*6c10*/  P2R R122, PR, RZ, 0x20 ;  /* 0x00000020ff7a7803 */ /* 0x000fe40000000000 */
[----:B-1----:R-:W-:Y:S04]  /*6c20*/  SHF.L.U32 R3, R109, 0x1f, RZ ;  /* 0x0000001f6d037819 */ /* 0x002fe800000006ff */
[----:B------:R1:W4:Y:S01]  /*6c30*/  SYNCS.PHASECHK.TRANS64.TRYWAIT P0, [R120+URZ+0x260], R3 ;  /* 0x00026003780075a7 */ /* 0x00032200080011ff */
[----:B---3--:R-:W-:Y:S01]  /*6c40*/  @P6 SEL R121, RZ, 0x1, !P1 ;  /* 0x00000001ff796807 */ /* 0x008fe20004800000 */
[----:B-1----:R-:W-:Y:S06]  /*6c50*/  @!P6 BRA `(.L_x_110) ;  /* 0x000000000080e947 */ /* 0x002fec0003800000 */
[----:B------:R-:W-:Y:S01]  /*6c60*/  @P5 IMAD R7, R107, 0x1000, R110 ;  /* 0x000010006b075824 */ /* 0x000fe200078e026e */
[----:B------:R-:W1:Y:S01]  /*6c70*/  S2R R4, SR_CgaCtaId ;  /* 0x0000000000047919 */ /* 0x000e620000008800 */
[----:B------:R-:W-:Y:S01]  /*6c80*/  ISETP.NE.AND P1, PT, R121, RZ, PT ;  /* 0x000000ff7900720c */ /* 0x000fe20003f25270 */
[----:B------:R-:W-:Y:S01]  /*6c90*/  BSSY B0, `(.L_x_111) ;  /* 0x000000b000007945 */ /* 0x000fe20003800000 */
[----:B------:R-:W-:Y:S01]  /*6ca0*/  @P5 VIADD R6, R7, UR51 ;  /* 0x0000003307065c36 */ /* 0x000fe20008000000 */
[----:B------:R-:W-:Y:S02]  /*6cb0*/  CS2R R86, SRZ ;  /* 0x0000000000567805 */ /* 0x000fe4000001ff00 */
[----:B------:R-:W-:Y:S02]  /*6cc0*/  CS2R R84, SRZ ;  /* 0x0000000000547805 */ /* 0x000fe4000001ff00 */
[----:B------:R-:W-:Y:S01]  /*6cd0*/  CS2R R90, SRZ ;  /* 0x00000000005a7805 */ /* 0x000fe2000001ff00 */
[----:B------:R-:W-:Y:S01]  /*6ce0*/  @P5 IMAD R6, R111, -0x10, R6 ;  /* 0xfffffff06f065824 */ /* 0x000fe200078e0206 */
[----:B------:R-:W-:Y:S04]  /*6cf0*/  CS2R R88, SRZ ;  /* 0x0000000000587805 */ /* 0x000fe8000001ff00 */
[----:B------:R-:W-:Y:S05]  /*6d00*/  @P1 BRA `(.L_x_112) ;  /* 0x00000000000c1947 */ /* 0x000fea0003800000 */
[----:B------:R-:W-:Y:S04]  /*6d10*/  SHF.L.U32 R5, R106, 0x1f, RZ ;  /* 0x0000001f6a057819 */ /* 0x000fe800000006ff */
[----:B------:R-:W3:Y:S02]  /*6d20*/  SYNCS.PHASECHK.TRANS64.TRYWAIT P1, [R0+URZ+0x220], R5 ;  /* 0x00022005000075a7 */ /* 0x000ee400080211ff */
[----:B---3--:R-:W-:Y:S05]  /*6d30*/  @!P1 BRA `(.L_x_113) ;  /* 0x0000002c00689947 */ /* 0x008fea0003800000 */
.L_x_112:
[----:B------:R-:W-:Y:S05]  /*6d40*/  BSYNC B0 ;  /* 0x0000000000007941 */ /* 0x000fea0003800000 */
.L_x_111:
[----:B------:R-:W-:Y:S01]  /*6d50*/  ISETP.NE.AND P1, PT, R122, RZ, PT ;  /* 0x000000ff7a00720c */ /* 0x000fe20003f25270 */
[----:B---3--:R-:W-:Y:S02]  /*6d60*/  VIADD R0, R0, 0x230 ;  /* 0x0000023000007836 */ /* 0x008fe40000000000 */
[----:B------:R-:W-:Y:S03]  /*6d70*/  VIADD R107, R107, 0x1 ;  /* 0x000000016b6b7836 */ /* 0x000fe60000000000 */
[----:B-1----:R-:W-:Y:S07]  /*6d80*/  PRMT R0, R4, 0x654, R0 ;  /* 0x0000065404007816 */ /* 0x002fee0000000000 */
[----:B------:R1:W3:Y:S04]  /*6d90*/  @P1 LDS.128 R84, [R7+UR51+0x400] ;  /* 0x0004003307541984 */ /* 0x0002e80008000c00 */
[----:B------:R1:W1:Y:S01]  /*6da0*/  @P1 LDS.128 R88, [R6+0x410] ;  /* 0x0004100006581984 */ /* 0x0002620000000c00 */
[C---:B------:R-:W-:Y:S01]  /*6db0*/  ISETP.NE.AND P1, PT, R107.reuse, 0x2, PT ;  /* 0x000000026b00780c */ /* 0x040fe20003f25270 */
[----:B------:R-:W-:Y:S01]  /*6dc0*/  @!PT LDS RZ, [RZ] ;  /* 0x00000000fffff984 */ /* 0x000fe20000000800 */
[----:B------:R-:W-:Y:S01]  /*6dd0*/  @!PT LDS RZ, [RZ] ;  /* 0x00000000fffff984 */ /* 0x000fe20000000800 */
[----:B------:R-:W-:Y:S01]  /*6de0*/  @!PT LDS RZ, [RZ] ;  /* 0x00000000fffff984 */ /* 0x000fe20000000800 */
[----:B------:R-:W-:Y:S01]  /*6df0*/  @!PT LDS RZ, [RZ] ;  /* 0x00000000fffff984 */ /* 0x000fe20000000800 */
[----:B------:R5:W-:Y:S06]  /*6e00*/  MEMBAR.ALL.CTA ;  /* 0x0000000000007992 */ /* 0x000bec0000008000 */
[----:B-----5:R-:W5:Y:S01]  /*6e10*/  FENCE.VIEW.ASYNC.S ;  /* 0x00000000000073c6 */ /* 0x020f620000000000 */
[----:B------:R-:W-:Y:S01]  /*6e20*/  SEL R107, R107, RZ, P1 ;  /* 0x000000ff6b6b7207 */ /* 0x000fe20000800000 */
[----:B-----5:R5:W-:Y:S02]  /*6e30*/  SYNCS.ARRIVE.TRANS64.RED.A1T0 RZ, [R0+URZ], RZ ;  /* 0x000000ff00ff79a7 */ /* 0x020be400081004ff */
[----:B-----5:R-:W-:Y:S04]  /*6e40*/  SEL R0, RZ, 0x1, P1 ;  /* 0x00000001ff007807 */ /* 0x020fe80000800000 */
[----:B---3--:R-:W-:Y:S02]  /*6e50*/  LOP3.LUT R106, R106, R0, RZ, 0x3c, !PT ;  /* 0x000000006a6a7212 */ /* 0x008fe400078e3cff */
.L_x_110:
[----:B------:R-:W-:Y:S05]  /*6e60*/  BSYNC B1 ;  /* 0x0000000000017941 */ /* 0x000fea0003800000 */
.L_x_109:
[----:B------:R-:W-:Y:S04]  /*6e70*/  SHF.R.U32.HI R0, RZ, 0x15, R48 ;  /* 0x00000015ff007819 */ /* 0x000fe80000011630 */
[----:B------:R-:W-:Y:S01]  /*6e80*/  LOP3.LUT P1, RZ, R0, 0x3, R113, 0x48, !PT ;  /* 0x0000000300ff7812 */ /* 0x000fe20007824871 */
[----:B------:R-:W-:Y:S01]  /*6e90*/  @!UPT UIADD3 URZ, UPT, UPT, URZ, URZ, URZ ;  /* 0x000000fffffff290 */ /* 0x000fe2000fffe0ff */
[----:B----4-:R-:W-:Y:S11]  /*6ea0*/  @P0 BRA `(.L_x_114) ;  /* 0x0000000000080947 */ /* 0x010ff60003800000 */
[----:B------:R-:W3:Y:S02]  /*6eb0*/  SYNCS.PHASECHK.TRANS64.TRYWAIT P0, [R120+URZ+0x260], R3 ;  /* 0x00026003780075a7 */ /* 0x000ee400080011ff */
[----:B---3--:R-:W-:Y:S05]  /*6ec0*/  @!P0 BRA `(.L_x_115) ;  /* 0x0000002c00188947 */ /* 0x008fea0003800000 */
.L_x_114:
[----:B------:R-:W-:Y:S04]  /*6ed0*/  BSSY.RECONVERGENT B6, `(.L_x_116) ;  /* 0x0000012000067945 */ /* 0x000fe80003800200 */
[----:B------:R-:W-:Y:S05]  /*6ee0*/  @!P1 BRA `(.L_x_117) ;  /* 0x0000000000409947 */ /* 0x000fea0003800000 */
[----:B------:R-:W4:Y:S01]  /*6ef0*/  LDCU.64 UR8, c[0x4][0x70] ;  /* 0x01000e00ff0877ac */ /* 0x000f220008000a00 */
[----:B------:R-:W-:Y:S01]  /*6f00*/  MOV R15, 0x0 ;  /* 0x00000000000f7802 */ /* 0x000fe20000000f00 */
[----:B------:R-:W-:Y:S02]  /*6f10*/  HFMA2 R12, -RZ, RZ, 0, 5.9604644775390625e-08 ;  /* 0x00000001ff0c7431 */ /* 0x000fe400000001ff */
[----:B------:R-:W-:Y:S02]  /*6f20*/  IMAD.MOV.U32 R8, RZ, RZ, 0x192 ;  /* 0x00000192ff087424 */ /* 0x000fe400078e00ff */
[----:B------:R-:W-:Y:S01]  /*6f30*/  IMAD.MOV.U32 R13, RZ, RZ, RZ ;  /* 0x000000ffff0d7224 */ /* 0x000fe200078e00ff */
[----:B------:R-:W1:Y:S01]  /*6f40*/  LDCU.64 UR6, c[0x4][0x78] ;  /* 0x01000f00ff0677ac */ /* 0x000e620008000a00 */
[----:B------:R-:W2:Y:S01]  /*6f50*/  LDC.64 R14, c[0x4][R15] ;  /* 0x010000000f0e7b82 */ /* 0x000ea20000000a00 */
[----:B------:R-:W5:Y:S01]  /*6f60*/  LDCU.64 UR4, c[0x4][0x10] ;  /* 0x01000200ff0477ac */ /* 0x000f620008000a00 */
[----:B----4-:R-:W-:Y:S01]  /*6f70*/  MOV R5, UR9 ;  /* 0x0000000900057c02 */ /* 0x010fe20008000f00 */
[----:B------:R-:W-:Y:S01]  /*6f80*/  IMAD.U32 R4, RZ, RZ, UR8 ;  /* 0x00000008ff047e24 */ /* 0x000fe2000f8e00ff */
[----:B-1----:R-:W-:Y:S01]  /*6f90*/  MOV R7, UR7 ;  /* 0x0000000700077c02 */ /* 0x002fe20008000f00 */
[----:B------:R-:W-:Y:S01]  /*6fa0*/  IMAD.U32 R6, RZ, RZ, UR6 ;  /* 0x00000006ff067e24 */ /* 0x000fe2000f8e00ff */
[----:B-----5:R-:W-:Y:S01]  /*6fb0*/  MOV R11, UR5 ;  /* 0x00000005000b7c02 */ /* 0x020fe20008000f00 */
[----:B------:R-:W-:Y:S02]  /*6fc0*/  IMAD.U32 R10, RZ, RZ, UR4 ;  /* 0x00000004ff0a7e24 */ /* 0x000fe4000f8e00ff */
[----:B------:R-:W-:Y:S07]  /*6fd0*/  LEPC R20, `(.L_x_117) ;  /* 0x000000001014794e */ /* 0x000fee0000000000 */
[----:B--23--:R-:W-:Y:S05]  /*6fe0*/  CALL.ABS.NOINC R14 ;  /* 0x000000000e007343 */ /* 0x00cfea0003c00000 */
.L_x_117:
[----:B------:R-:W-:Y:S05]  /*6ff0*/  BSYNC.RECONVERGENT B6 ;  /* 0x0000000000067941 */ /* 0x000fea0003800200 */
.L_x_116:
[-C--:B------:R-:W-:Y:S01]  /*7000*/  F2FP.F16.E4M3.UNPACK_B R0, R84.reuse ;  /* 0x00000054ff00723e */ /* 0x080fe200020006ff */
[----:B------:R-:W-:Y:S05]  /*7010*/  WARPSYNC.ALL ;  /* 0x0000000000007948 */ /* 0x000fea0003800000 */
[----:B------:R-:W-:Y:S01]  /*7020*/  R2UR UR4, R48 ;  /* 0x00000000300472ca */ /* 0x000fe200000e0000 */
[--C-:B------:R-:W-:Y:S01]  /*7030*/  HADD2.F32 R50, -RZ, R0.reuse.H0_H0 ;  /* 0x20000000ff327230 */ /* 0x100fe20000004100 */
[----:B------:R-:W-:Y:S01]  /*7040*/  ISETP.NE.AND P6, PT, R2, RZ, PT ;  /* 0x000000ff0200720c */ /* 0x000fe20003fc5270 */
[----:B------:R-:W-:Y:S01]  /*7050*/  HADD2.F32 R51, -RZ, R0.H1_H1 ;  /* 0x30000000ff337230 */ /* 0x000fe20000004100 */
[-C--:B------:R-:W-:Y:S01]  /*7060*/  F2FP.F16.E4M3.UNPACK_B R0, R85.reuse.H1 ;  /* 0x00000055ff00723e */ /* 0x080fe200030006ff */
[----:B------:R-:W-:Y:S01]  /*7070*/  BSSY.RECONVERGENT B0, `(.L_x_118) ;  /* 0x000009b000007945 */ /* 0x000fe20003800200 */
[----:B------:R-:W-:Y:S02]  /*7080*/  F2FP.F16.E4M3.UNPACK_B R2, R85 ;  /* 0x00000055ff02723e */ /* 0x000fe400020006ff */
[----:B---3--:R-:W-:Y:S01]  /*7090*/  F2FP.F16.E4M3.UNPACK_B R3, R84.H1 ;  /* 0x00000054ff03723e */ /* 0x008fe200030006ff */
[--C-:B------:R-:W-:Y:S01]  /*70a0*/  HADD2.F32 R56, -RZ, R0.reuse.H0_H0 ;  /* 0x20000000ff387230 */ /* 0x100fe20000004100 */
[----:B------:R-:W-:Y:S01]  /*70b0*/  ISETP.NE.AND P0, PT, R112, RZ, PT ;  /* 0x000000ff7000720c */ /* 0x000fe20003f05270 */
[----:B------:R-:W-:Y:S01]  /*70c0*/  HADD2.F32 R57, -RZ, R0.H1_H1 ;  /* 0x30000000ff397230 */ /* 0x000fe20000004100 */
[----:B------:R-:W-:Y:S01]  /*70d0*/  F2FP.F16.E4M3.UNPACK_B R0, R86 ;  /* 0x00000056ff00723e */ /* 0x000fe200020006ff */
[----:B-1----:R-:W-:Y:S01]  /*70e0*/  LDTM.16dp32bit_t0_t15.x32 R4, tmem[UR4] ;  /* 0x00000004000479ee */ /* 0x002fe20008a80000 */
[----:B------:R-:W2:Y:S01]  /*70f0*/  LDTM.16dp32bit_t16_t31.x32 R4, tmem[UR4+0x20] ;  /* 0x00002004000479ee */ /* 0x000ea20008aa0000 */
[--C-:B------:R-:W-:Y:S02]  /*7100*/  HADD2.F32 R54, -RZ, R2.reuse.H0_H0 ;  /* 0x20000002ff367230 */ /* 0x100fe40000004100 */
[----:B------:R-:W-:Y:S01]  /*7110*/  HADD2.F32 R55, -RZ, R2.H1_H1 ;  /* 0x30000002ff377230 */ /* 0x000fe20000004100 */
[-C--:B------:R-:W-:Y:S01]  /*7120*/  F2FP.F16.E4M3.UNPACK_B R2, R87.reuse ;  /* 0x00000057ff02723e */ /* 0x080fe200020006ff */
[--C-:B------:R-:W-:Y:S02]  /*7130*/  HADD2.F32 R58, -RZ, R0.reuse.H0_H0 ;  /* 0x20000000ff3a7230 */ /* 0x100fe40000004100 */
[----:B------:R-:W-:Y:S01]  /*7140*/  HADD2.F32 R59, -RZ, R0.H1_H1 ;  /* 0x30000000ff3b7230 */ /* 0x000fe20000004100 */
[----:B------:R-:W-:Y:S01]  /*7150*/  F2FP.F16.E4M3.UNPACK_B R0, R87.H1 ;  /* 0x00000057ff00723e */ /* 0x000fe200030006ff */
[--C-:B------:R-:W-:Y:S02]  /*7160*/  HADD2.F32 R62, -RZ, R2.reuse.H0_H0 ;  /* 0x20000002ff3e7230 */ /* 0x100fe40000004100 */
[----:B------:R-:W-:Y:S01]  /*7170*/  HADD2.F32 R63, -RZ, R2.H1_H1 ;  /* 0x30000002ff3f7230 */ /* 0x000fe20000004100 */
[----:B------:R-:W-:Y:S01]  /*7180*/  F2FP.F16.E4M3.UNPACK_B R2, R88 ;  /* 0x00000058ff02723e */ /* 0x000fe200020006ff */
[--C-:B------:R-:W-:Y:S02]  /*7190*/  HADD2.F32 R64, -RZ, R0.reuse.H0_H0 ;  /* 0x20000000ff407230 */ /* 0x100fe40000004100 */
[----:B------:R-:W-:Y:S01]  /*71a0*/  HADD2.F32 R65, -RZ, R0.H1_H1 ;  /* 0x30000000ff417230 */ /* 0x000fe20000004100 */
[----:B------:R-:W-:Y:S01]  /*71b0*/  F2FP.F16.E4M3.UNPACK_B R0, R89 ;  /* 0x00000059ff00723e */ /* 0x000fe200020006ff */
[--C-:B------:R-:W-:Y:S02]  /*71c0*/  HADD2.F32 R52, -RZ, R3.reuse.H0_H0 ;  /* 0x20000003ff347230 */ /* 0x100fe40000004100 */
[----:B------:R-:W-:Y:S01]  /*71d0*/  HADD2.F32 R53, -RZ, R3.H1_H1 ;  /* 0x30000003ff357230 */ /* 0x000fe20000004100 */
[----:B------:R-:W-:Y:S01]  /*71e0*/  F2FP.F16.E4M3.UNPACK_B R3, R86.H1 ;  /* 0x00000056ff03723e */ /* 0x000fe200030006ff */
[--C-:B------:R-:W-:Y:S02]  /*71f0*/  HADD2.F32 R70, -RZ, R0.reuse.H0_H0 ;  /* 0x20000000ff467230 */ /* 0x100fe40000004100 */
[----:B------:R-:W-:Y:S01]  /*7200*/  HADD2.F32 R71, -RZ, R0.H1_H1 ;  /* 0x30000000ff477230 */ /* 0x000fe20000004100 */
[----:B------:R-:W-:Y:S01]  /*7210*/  F2FP.F16.E4M3.UNPACK_B R0, R90 ;  /* 0x0000005aff00723e */ /* 0x000fe200020006ff */
[--C-:B------:R-:W-:Y:S02]  /*7220*/  HADD2.F32 R66, -RZ, R2.reuse.H0_H0 ;  /* 0x20000002ff427230 */ /* 0x100fe40000004100 */
[C---:B--2---:R-:W-:Y:S01]  /*7230*/  FMUL R7, R47.reuse, R7 ;  /* 0x000000072f077220 */ /* 0x044fe20000400000 */
[----:B------:R-:W-:Y:S01]  /*7240*/  HADD2.F32 R67, -RZ, R2.H1_H1 ;  /* 0x30000002ff437230 */ /* 0x000fe20000004100 */
[----:B------:R-:W-:Y:S01]  /*7250*/  F2FP.F16.E4M3.UNPACK_B R2, R89.H1 ;  /* 0x00000059ff02723e */ /* 0x000fe200030006ff */
[--C-:B------:R-:W-:Y:S02]  /*7260*/  HADD2.F32 R60, -RZ, R3.reuse.H0_H0 ;  /* 0x20000003ff3c7230 */ /* 0x100fe40000004100 */
[C---:B------:R-:W-:Y:S01]  /*7270*/  FMUL R11, R47.reuse, R11 ;  /* 0x0000000b2f0b7220 */ /* 0x040fe20000400000 */
        /* <DEDUP_REMOVED lines=9> */
[----:B------:R-:W-:Y:S01]  /*7310*/  F2FP.F16.E4M3.UNPACK_B R2, R91 ;  /* 0x0000005bff02723e */ /* 0x000fe200020006ff */
[--C-:B------:R-:W-:Y:S02]  /*7320*/  HADD2.F32 R68, -RZ, R3.reuse.H0_H0 ;  /* 0x20000003ff447230 */ /* 0x100fe40000004100 */
[C---:B------:R-:W-:Y:S01]  /*7330*/  FMUL R23, R47.reuse, R23 ;  /* 0x000000172f177220 */ /* 0x040fe20000400000 */
[----:B------:R-:W-:Y:S01]  /*7340*/  HADD2.F32 R69, -RZ, R3.H1_H1 ;  /* 0x30000003ff457230 */ /* 0x000fe20000004100 */
[----:B------:R-:W-:Y:S01]  /*7350*/  F2FP.F16.E4M3.UNPACK_B R3, R90.H1 ;  /* 0x0000005aff03723e */ /* 0x000fe200030006ff */
[--C-:B------:R-:W-:Y:S02]  /*7360*/  HADD2.F32 R80, -RZ, R0.reuse.H0_H0 ;  /* 0x20000000ff507230 */ /* 0x100fe40000004100 */
[C---:B------:R-:W-:Y:S01]  /*7370*/  FMUL R27, R47.reuse, R27 ;  /* 0x0000001b2f1b7220 */ /* 0x040fe20000400000 */
[----:B------:R-:W-:Y:S02]  /*7380*/  HADD2.F32 R81, -RZ, R0.H1_H1 ;  /* 0x30000000ff517230 */ /* 0x000fe40000004100 */
[C---:B------:R-:W-:Y:S01]  /*7390*/  FMUL R0, R47.reuse, R4 ;  /* 0x000000042f007220 */ /* 0x040fe20000400000 */
[--C-:B------:R-:W-:Y:S02]  /*73a0*/  HADD2.F32 R78, -RZ, R2.reuse.H0_H0 ;  /* 0x20000002ff4e7230 */ /* 0x100fe40000004100 */
[----:B------:R-:W-:Y:S01]  /*73b0*/  FMUL R4, R47, R8 ;  /* 0x000000082f047220 */ /* 0x000fe20000400000 */
[----:B------:R-:W-:Y:S02]  /*73c0*/  HADD2.F32 R79, -RZ, R2.H1_H1 ;  /* 0x30000002ff4f7230 */ /* 0x000fe40000004100 */
[----:B------:R-:W-:Y:S01]  /*73d0*/  FFMA R0, R49, R50, R0 ;  /* 0x0000003231007223 */ /* 0x000fe20000000000 */
[--C-:B------:R-:W-:Y:S02]  /*73e0*/  HADD2.F32 R77, -RZ, R3.reuse.H1_H1 ;  /* 0x30000003ff4d7230 */ /* 0x100fe40000004100 */
[C---:B------:R-:W-:Y:S01]  /*73f0*/  FMUL R2, R47.reuse, R5 ;  /* 0x000000052f027220 */ /* 0x040fe20000400000 */
[----:B------:R-:W-:Y:S02]  /*7400*/  HADD2.F32 R76, -RZ, R3.H0_H0 ;  /* 0x20000003ff4c7230 */ /* 0x000fe40000004100 */
[C---:B------:R-:W-:Y:S01]  /*7410*/  FMUL R3, R47.reuse, R6 ;  /* 0x000000062f037220 */ /* 0x040fe20000400000 */
[----:B------:R-:W-:Y:S01]  /*7420*/  FMUL R5, R47, R9 ;  /* 0x000000092f057220 */ /* 0x000fe20000400000 */
[----:B------:R-:W-:Y:S01]  /*7430*/  FFMA R2, R49, R51, R2 ;  /* 0x0000003331027223 */ /* 0x000fe20000000002 */
[----:B------:R-:W-:Y:S01]  /*7440*/  FMUL R8, R47, R12 ;  /* 0x0000000c2f087220 */ /* 0x000fe20000400000 */
[C---:B------:R-:W-:Y:S01]  /*7450*/  FFMA R3, R49.reuse, R52, R3 ;  /* 0x0000003431037223 */ /* 0x040fe20000000003 */
[C---:B------:R-:W-:Y:S01]  /*7460*/  FFMA R7, R49.reuse, R53, R7 ;  /* 0x0000003531077223 */ /* 0x040fe20000000007 */
[C---:B------:R-:W-:Y:S01]  /*7470*/  FFMA R4, R49.reuse, R54, R4 ;  /* 0x0000003631047223 */ /* 0x040fe20000000004 */
[----:B------:R-:W-:Y:S01]  /*7480*/  FFMA R5, R49, R55, R5 ;  /* 0x0000003731057223 */ /* 0x000fe20000000005 */
[C---:B------:R-:W-:Y:S01]  /*7490*/  FMUL R9, R47.reuse, R13 ;  /* 0x0000000d2f097220 */ /* 0x040fe20000400000 */
[----:B------:R-:W-:Y:S01]  /*74a0*/  FMUL R12, R47, R16 ;  /* 0x000000102f0c7220 */ /* 0x000fe20000400000 */
[----:B------:R-:W-:Y:S01]  /*74b0*/  F2FP.SATFINITE.E4M3.F32.PACK_AB_MERGE_C R3, R7, R3, RZ ;  /* 0x000000030703723e */ /* 0x000fe200048070ff */
[C---:B------:R-:W-:Y:S01]  /*74c0*/  FMUL R13, R47.reuse, R17 ;  /* 0x000000112f0d7220 */ /* 0x040fe20000400000 */
[C---:B------:R-:W-:Y:S01]  /*74d0*/  FMUL R16, R47.reuse, R20 ;  /* 0x000000142f107220 */ /* 0x040fe20000400000 */
[C---:B------:R-:W-:Y:S01]  /*74e0*/  FMUL R17, R47.reuse, R21 ;  /* 0x000000152f117220 */ /* 0x040fe20000400000 */
[----:B------:R-:W-:Y:S01]  /*74f0*/  F2FP.SATFINITE.E4M3.F32.PACK_AB_MERGE_C R52, R2, R0, R3 ;  /* 0x000000000234723e */ /* 0x000fe20004807003 */
[C---:B------:R-:W-:Y:S01]  /*7500*/  FMUL R20, R47.reuse, R24 ;  /* 0x000000182f147220 */ /* 0x040fe20000400000 */
[----:B------:R-:W-:Y:S01]  /*7510*/  SHF.L.U32 R0, R114, 0x4, RZ ;  /* 0x0000000472007819 */ /* 0x000fe200000006ff */
[C---:B------:R-:W-:Y:S01]  /*7520*/  FMUL R21, R47.reuse, R25 ;  /* 0x000000192f157220 */ /* 0x040fe20000400000 */
[C---:B------:R-:W-:Y:S01]  /*7530*/  FMUL R24, R47.reuse, R28 ;  /* 0x0000001c2f187220 */ /* 0x040fe20000400000 */
[C---:B------:R-:W-:Y:S01]  /*7540*/  FMUL R25, R47.reuse, R29 ;  /* 0x0000001d2f197220 */ /* 0x040fe20000400000 */
[C---:B------:R-:W-:Y:S01]  /*7550*/  FMUL R28, R47.reuse, R32 ;  /* 0x000000202f1c7220 */ /* 0x040fe20000400000 */
[----:B------:R-:W-:Y:S01]  /*7560*/  FMUL R29, R47, R33 ;  /* 0x000000212f1d7220 */ /* 0x000fe20000400000 */
[----:B------:R-:W-:Y:S01]  /*7570*/  LEA R2, R107, UR51, 0x3 ;  /* 0x000000336b027c11 */ /* 0x000fe2000f8e18ff */
[C---:B------:R-:W-:Y:S01]  /*7580*/  FMUL R6, R47.reuse, R10 ;  /* 0x0000000a2f067220 */ /* 0x040fe20000400000 */
[C---:B------:R-:W-:Y:S01]  /*7590*/  FMUL R10, R47.reuse, R14 ;  /* 0x0000000e2f0a7220 */ /* 0x040fe20000400000 */
[----:B------:R-:W-:Y:S01]  /*75a0*/  @P6 SHF.L.U32 R3, R106, 0x1f, RZ ;  /* 0x0000001f6a036819 */ /* 0x000fe200000006ff */
[----:B------:R-:W-:Y:S01]  /*75b0*/  FMUL R14, R47, R18 ;  /* 0x000000122f0e7220 */ /* 0x000fe20000400000 */
[C---:B------:R-:W-:Y:S01]  /*75c0*/  FFMA R6, R49.reuse, R56, R6 ;  /* 0x0000003831067223 */ /* 0x040fe20000000006 */
[C---:B------:R-:W-:Y:S01]  /*75d0*/  FFMA R11, R49.reuse, R57, R11 ;  /* 0x00000039310b7223 */ /* 0x040fe2000000000b */
[C---:B------:R-:W-:Y:S01]  /*75e0*/  FFMA R8, R49.reuse, R58, R8 ;  /* 0x0000003a31087223 */ /* 0x040fe20000000008 */
[C---:B------:R-:W-:Y:S01]  /*75f0*/  FFMA R9, R49.reuse, R59, R9 ;  /* 0x0000003b31097223 */ /* 0x040fe20000000009 */
[C---:B------:R-:W-:Y:S01]  /*7600*/  FFMA R10, R49.reuse, R60, R10 ;  /* 0x0000003c310a7223 */ /* 0x040fe2000000000a */
[----:B------:R-:W-:Y:S01]  /*7610*/  FFMA R15, R49, R61, R15 ;  /* 0x0000003d310f7223 */ /* 0x000fe2000000000f */
[----:B------:R-:W-:Y:S01]  /*7620*/  F2FP.SATFINITE.E4M3.F32.PACK_AB_MERGE_C R6, R11, R6, RZ ;  /* 0x000000060b06723e */ /* 0x000fe200048070ff */
[C---:B------:R-:W-:Y:S01]  /*7630*/  FFMA R12, R49.reuse, R62, R12 ;  /* 0x0000003e310c7223 */ /* 0x040fe2000000000c */
[C---:B------:R-:W-:Y:S01]  /*7640*/  FFMA R13, R49.reuse, R63, R13 ;  /* 0x0000003f310d7223 */ /* 0x040fe2000000000d */
[----:B------:R-:W-:Y:S01]  /*7650*/  FFMA R14, R49, R64, R14 ;  /* 0x00000040310e7223 */ /* 0x000fe2000000000e */
[----:B------:R-:W-:Y:S01]  /*7660*/  F2FP.SATFINITE.E4M3.F32.PACK_AB_MERGE_C R10, R15, R10, RZ ;  /* 0x0000000a0f0a723e */ /* 0x000fe200048070ff */
[----:B------:R-:W-:Y:S01]  /*7670*/  FMUL R18, R47, R22 ;  /* 0x000000162f127220 */ /* 0x000fe20000400000 */
[C---:B------:R-:W-:Y:S01]  /*7680*/  FFMA R19, R49.reuse, R65, R19 ;  /* 0x0000004131137223 */ /* 0x040fe20000000013 */
[C---:B------:R-:W-:Y:S01]  /*7690*/  FFMA R16, R49.reuse, R66, R16 ;  /* 0x0000004231107223 */ /* 0x040fe20000000010 */
[C---:B------:R-:W-:Y:S01]  /*76a0*/  FFMA R17, R49.reuse, R67, R17 ;  /* 0x0000004331117223 */ /* 0x040fe20000000011 */
[----:B------:R-:W-:Y:S01]  /*76b0*/  FFMA R18, R49, R68, R18 ;  /* 0x0000004431127223 */ /* 0x000fe20000000012 */
[----:B------:R-:W-:Y:S01]  /*76c0*/  FMUL R22, R47, R26 ;  /* 0x0000001a2f167220 */ /* 0x000fe20000400000 */
[C---:B------:R-:W-:Y:S01]  /*76d0*/  FFMA R23, R49.reuse, R69, R23 ;  /* 0x0000004531177223 */ /* 0x040fe20000000017 */
[C---:B------:R-:W-:Y:S01]  /*76e0*/  FFMA R20, R49.reuse, R70, R20 ;  /* 0x0000004631147223 */ /* 0x040fe20000000014 */
[C---:B------:R-:W-:Y:S01]  /*76f0*/  FFMA R21, R49.reuse, R71, R21 ;  /* 0x0000004731157223 */ /* 0x040fe20000000015 */
[----:B------:R-:W-:Y:S01]  /*7700*/  FFMA R22, R49, R72, R22 ;  /* 0x0000004831167223 */ /* 0x000fe20000000016 */
[----:B------:R-:W-:Y:S01]  /*7710*/  FMUL R26, R47, R30 ;  /* 0x0000001e2f1a7220 */ /* 0x000fe20000400000 */
[----:B------:R-:W-:Y:S01]  /*7720*/  FFMA R27, R49, R73, R27 ;  /* 0x00000049311b7223 */ /* 0x000fe2000000001b */
[----:B------:R-:W-:Y:S01]  /*7730*/  FMUL R31, R47, R31 ;  /* 0x0000001f2f1f7220 */ /* 0x000fe20000400000 */
[C---:B------:R-:W-:Y:S01]  /*7740*/  FFMA R24, R49.reuse, R74, R24 ;  /* 0x0000004a31187223 */ /* 0x040fe20000000018 */
[C---:B------:R-:W-:Y:S01]  /*7750*/  FFMA R25, R49.reuse, R75, R25 ;  /* 0x0000004b31197223 */ /* 0x040fe20000000019 */
[----:B------:R-:W-:Y:S01]  /*7760*/  FFMA R26, R49, R76, R26 ;  /* 0x0000004c311a7223 */ /* 0x000fe2000000001a */
[----:B------:R-:W-:Y:S01]  /*7770*/  FMUL R30, R47, R34 ;  /* 0x000000222f1e7220 */ /* 0x000fe20000400000 */
[----:B------:R-:W-:Y:S01]  /*7780*/  FFMA R31, R49, R77, R31 ;  /* 0x0000004d311f7223 */ /* 0x000fe2000000001f */
[----:B------:R-:W-:Y:S01]  /*7790*/  FMUL R35, R47, R35 ;  /* 0x000000232f237220 */ /* 0x000fe20000400000 */
[----:B------:R-:W-:Y:S01]  /*77a0*/  F2FP.SATFINITE.E4M3.F32.PACK_AB_MERGE_C R14, R19, R14, RZ ;  /* 0x0000000e130e723e */ /* 0x000fe200048070ff */
[C---:B------:R-:W-:Y:S01]  /*77b0*/  FFMA R28, R49.reuse, R78, R28 ;  /* 0x0000004e311c7223 */ /* 0x040fe2000000001c */
[C---:B------:R-:W-:Y:S01]  /*77c0*/  FFMA R29, R49.reuse, R79, R29 ;  /* 0x0000004f311d7223 */ /* 0x040fe2000000001d */
[----:B------:R-:W-:Y:S01]  /*77d0*/  FFMA R30, R49, R80, R30 ;  /* 0x00000050311e7223 */ /* 0x000fe2000000001e */
[----:B------:R-:W-:Y:S01]  /*77e0*/  F2FP.SATFINITE.E4M3.F32.PACK_AB_MERGE_C R18, R23, R18, RZ ;  /* 0x000000121712723e */ /* 0x000fe200048070ff */
[----:B------:R-:W-:Y:S01]  /*77f0*/  FFMA R35, R49, R81, R35 ;  /* 0x0000005131237223 */ /* 0x000fe20000000023 */
[----:B------:R-:W-:Y:S02]  /*7800*/  F2FP.SATFINITE.E4M3.F32.PACK_AB_MERGE_C R53, R5, R4, R6 ;  /* 0x000000040535723e */ /* 0x000fe40004807006 */
[----:B------:R-:W-:Y:S02]  /*7810*/  F2FP.SATFINITE.E4M3.F32.PACK_AB_MERGE_C R54, R9, R8, R10 ;  /* 0x000000080936723e */ /* 0x000fe4000480700a */
[----:B------:R-:W-:Y:S02]  /*7820*/  F2FP.SATFINITE.E4M3.F32.PACK_AB_MERGE_C R55, R13, R12, R14 ;  /* 0x0000000c0d37723e */ /* 0x000fe4000480700e */
[----:B------:R-:W-:Y:S02]  /*7830*/  F2FP.SATFINITE.E4M3.F32.PACK_AB_MERGE_C R16, R17, R16, R18 ;  /* 0x000000101110723e */ /* 0x000fe40004807012 */
[----:B------:R-:W-:Y:S01]  /*7840*/  F2FP.SATFINITE.E4M3.F32.PACK_AB_MERGE_C R17, R27, R22, RZ ;  /* 0x000000161b11723e */ /* 0x000fe200048070ff */
[----:B------:R1:W-:Y:S01]  /*7850*/  STS.128 [R110+UR51+0x2400], R52 ;  /* 0x002400346e007988 */ /* 0x0003e20008000c33 */
[----:B------:R-:W-:Y:S02]  /*7860*/  F2FP.SATFINITE.E4M3.F32.PACK_AB_MERGE_C R18, R31, R26, RZ ;  /* 0x0000001a1f12723e */ /* 0x000fe400048070ff */
[----:B------:R-:W-:Y:S02]  /*7870*/  F2FP.SATFINITE.E4M3.F32.PACK_AB_MERGE_C R19, R35, R30, RZ ;  /* 0x0000001e2313723e */ /* 0x000fe400048070ff */
[----:B------:R-:W-:Y:S02]  /*7880*/  IADD3 R77, PT, PT, R110, UR51, RZ ;  /* 0x000000336e4d7c10 */ /* 0x000fe4000fffe0ff */
[----:B------:R-:W-:Y:S02]  /*7890*/  F2FP.SATFINITE.E4M3.F32.PACK_AB_MERGE_C R17, R21, R20, R17 ;  /* 0x000000141511723e */ /* 0x000fe40004807011 */
[----:B------:R-:W-:Y:S02]  /*78a0*/  F2FP.SATFINITE.E4M3.F32.PACK_AB_MERGE_C R18, R25, R24, R18 ;  /* 0x000000181912723e */ /* 0x000fe40004807012 */
[----:B------:R-:W-:Y:S02]  /*78b0*/  F2FP.SATFINITE.E4M3.F32.PACK_AB_MERGE_C R19, R29, R28, R19 ;  /* 0x0000001c1d13723e */ /* 0x000fe40004807013 */
[----:B------:R-:W-:Y:S05]  /*78c0*/  IADD3 R77, PT, PT, R77, R0, RZ ;  /* 0x000000004d4d7210 */ /* 0x000fea0007ffe0ff */
[----:B------:R1:W-:Y:S01]  /*78d0*/  STS.128 [R77+0x2410], R16 ;  /* 0x002410104d007388 */ /* 0x0003e20000000c00 */
[----:B------:R-:W-:Y:S01]  /*78e0*/  @!PT LDS RZ, [RZ] ;  /* 0x00000000fffff984 */ /* 0x000fe20000000800 */
[----:B------:R-:W-:Y:S01]  /*78f0*/  @!PT LDS RZ, [RZ] ;  /* 0x00000000fffff984 */ /* 0x000fe20000000800 */
[----:B------:R-:W-:Y:S01]  /*7900*/  @!PT LDS RZ, [RZ] ;  /* 0x00000000fffff984 */ /* 0x000fe20000000800 */
[----:B------:R-:W-:Y:S01]  /*7910*/  @!PT LDS RZ, [RZ] ;  /* 0x00000000fffff984 */ /* 0x000fe20000000800 */
[----:B------:R2:W-:Y:S07]  /*7920*/  MEMBAR.ALL.CTA ;  /* 0x0000000000007992 */ /* 0x0005ee0000008000 */
[----:B--2---:R-:W2:Y:S02]  /*7930*/  FENCE.VIEW.ASYNC.S ;  /* 0x00000000000073c6 */ /* 0x004ea40000000000 */
[----:B--2---:R-:W-:Y:S06]  /*7940*/  BAR.SYNC.DEFER_BLOCKING 0x1, 0x80 ;  /* 0x0042000000007b1d */ /* 0x004fec0000010000 */
[----:B------:R-:W-:Y:S05]  /*7950*/  @P0 BRA `(.L_x_119) ;  /* 0x0000000000300947 */ /* 0x000fea0003800000 */
[----:B------:R-:W-:Y:S01]  /*7960*/  UIADD3 UR6, UPT, UPT, UR51, 0x2400, URZ ;  /* 0x0000240033067890 */ /* 0x000fe2000fffe0ff */
[----:B------:R-:W-:Y:S01]  /*7970*/  R2UR UR42, R119 ;  /* 0x00000000772a72ca */ /* 0x000fe200000e0000 */
[----:B------:R-:W-:Y:S01]  /*7980*/  UIADD3 UR4, UP0, UPT, UR54, 0x680, URZ ;  /* 0x0000068036047890 */ /* 0x000fe2000ff1e0ff */
[----:B------:R-:W-:Y:S02]  /*7990*/  R2UR UR43, R117 ;  /* 0x00000000752b72ca */ /* 0x000fe400000e0000 */
[----:B------:R-:W-:Y:S01]  /*79a0*/  R2UR UR44, R118 ;  /* 0x00000000762c72ca */ /* 0x000fe200000e0000 */
[----:B------:R-:W-:Y:S01]  /*79b0*/  IMAD.U32 R115, RZ, RZ, UR6 ;  /* 0x00000006ff737e24 */ /* 0x000fe2000f8e00ff */
[----:B------:R-:W-:Y:S04]  /*79c0*/  UIADD3.X UR5, UPT, UPT, URZ, UR55, URZ, UP0, !UPT ;  /* 0x00000037ff057290 */ /* 0x000fe800087fe4ff */
[----:B------:R-:W-:Y:S11]  /*79d0*/  R2UR UR40, R115 ;  /* 0x00000000732872ca */ /* 0x000ff600000e0000 */
[----:B------:R-:W-:Y:S02]  /*79e0*/  @!UPT UIADD3 URZ, UPT, UPT, URZ, URZ, URZ ;  /* 0x000000fffffff290 */ /* 0x000fe4000fffe0ff */
[----:B------:R2:W-:Y:S01]  /*79f0*/  UTMASTG.4D.IM2COL [UR40], [UR4] ;  /* 0x00000028040073b5 */ /* 0x0005e20008058000 */
[----:B------:R0:W-:Y:S01]  /*7a00*/  UTMACMDFLUSH ;  /* 0x00000000000079b7 */ /* 0x0001e20000000000 */
[----:B--2---:R-:W-:Y:S04]  /*7a10*/  DEPBAR.LE SB0, 0x1 ;  /* 0x000080400000791a */ /* 0x004fe80000000000 */
.L_x_119:
[----:B------:R-:W-:Y:S05]  /*7a20*/  BSYNC.RECONVERGENT B0 ;  /* 0x0000000000007941 */ /* 0x000fea0003800200 */
.L_x_118:
[----:B------:R-:W-:Y:S06]  /*7a30*/  BAR.SYNC.DEFER_BLOCKING 0x1, 0x80 ;  /* 0x0042000000007b1d */ /* 0x000fec0000010000 */
[----:B------:R-:W2:Y:S01]  /*7a40*/  @P6 SYNCS.PHASECHK.TRANS64.TRYWAIT P0, [R2+URZ+0x220], R3 ;  /* 0x00022003020065a7 */ /* 0x000ea200080011ff */
[----:B------:R-:W-:Y:S01]  /*7a50*/  BSSY B1, `(.L_x_120) ;  /* 0x0000020000017945 */ /* 0x000fe20003800000 */
[----:B--2---:R-:W-:Y:S03]  /*7a60*/  @P6 SEL R121, RZ, 0x1, !P0 ;  /* 0x00000001ff796807 */ /* 0x004fe60004000000 */
[----:B------:R-:W-:Y:S05]  /*7a70*/  @!P6 BRA `(.L_x_121) ;  /* 0x000000000074e947 */ /* 0x000fea0003800000 */
[----:B------:R-:W-:Y:S01]  /*7a80*/  ISETP.NE.AND P1, PT, R122, RZ, PT ;  /* 0x000000ff7a00720c */ /* 0x000fe20003f25270 */
[----:B------:R-:W2:Y:S01]  /*7a90*/  S2R R3, SR_CgaCtaId ;  /* 0x0000000000037919 */ /* 0x000ea20000008800 */
[----:B------:R-:W-:Y:S01]  /*7aa0*/  ISETP.NE.AND P0, PT, R121, RZ, PT ;  /* 0x000000ff7900720c */ /* 0x000fe20003f05270 */
[----:B------:R-:W-:Y:S10]  /*7ab0*/  BSSY B0, `(.L_x_122) ;  /* 0x0000008000007945 */ /* 0x000ff40003800000 */
[----:B------:R-:W-:Y:S05]  /*7ac0*/  @P1 IMAD R4, R107, 0x1000, R110 ;  /* 0x000010006b041824 */ /* 0x000fea00078e026e */
[----:B------:R-:W-:Y:S05]  /*7ad0*/  @P1 IADD3 R5, PT, PT, R4, UR51, RZ ;  /* 0x0000003304051c10 */ /* 0x000fea000fffe0ff */
[----:B------:R-:W-:Y:S01]  /*7ae0*/  @P1 IMAD.IADD R5, R5, 0x1, R0 ;  /* 0x0000000105051824 */ /* 0x000fe200078e0200 */
[----:B------:R-:W-:Y:S06]  /*7af0*/  @P0 BRA `(.L_x_123) ;  /* 0x00000000000c0947 */ /* 0x000fec0003800000 */
[----:B------:R-:W-:Y:S04]  /*7b00*/  SHF.L.U32 R0, R106, 0x1f, RZ ;  /* 0x0000001f6a007819 */ /* 0x000fe800000006ff */
[----:B------:R-:W3:Y:S02]  /*7b10*/  SYNCS.PHASECHK.TRANS64.TRYWAIT P0, [R2+URZ+0x220], R0 ;  /* 0x00022000020075a7 */ /* 0x000ee400080011ff */
[----:B---3--:R-:W-:Y:S05]  /*7b20*/  @!P0 BRA `(.L_x_124) ;  /* 0x0000002000148947 */ /* 0x008fea0003800000 */
.L_x_123:
[----:B------:R-:W-:Y:S05]  /*7b30*/  BSYNC B0 ;  /* 0x0000000000007941 */ /* 0x000fea0003800000 */
.L_x_122:
[----:B------:R-:W-:Y:S01]  /*7b40*/  ISETP.NE.AND P0, PT, R122, RZ, PT ;  /* 0x000000ff7a00720c */ /* 0x000fe20003f05270 */
[----:B---3--:R-:W-:Y:S02]  /*7b50*/  VIADD R2, R2, 0x230 ;  /* 0x0000023002027836 */ /* 0x008fe40000000000 */
[----:B------:R-:W-:Y:S03]  /*7b60*/  VIADD R107, R107, 0x1 ;  /* 0x000000016b6b7836 */ /* 0x000fe60000000000 */
[----:B--2---:R-:W-:Y:S07]  /*7b70*/  PRMT R2, R3, 0x654, R2 ;  /* 0x0000065403027816 */ /* 0x004fee0000000002 */
[----:B------:R2:W3:Y:S04]  /*7b80*/  @P0 LDS.128 R84, [R4+UR51+0x400] ;  /* 0x0004003304540984 */ /* 0x0004e80008000c00 */
[----:B------:R2:W4:Y:S01]  /*7b90*/  @P0 LDS.128 R88, [R5+0x410] ;  /* 0x0004100005580984 */ /* 0x0005220000000c00 */
[C---:B------:R-:W-:Y:S01]  /*7ba0*/  ISETP.NE.AND P0, PT, R107.reuse, 0x2, PT ;  /* 0x000000026b00780c */ /* 0x040fe20003f05270 */
[----:B------:R-:W-:Y:S01]  /*7bb0*/  @!PT LDS RZ, [RZ] ;  /* 0x00000000fffff984 */ /* 0x000fe20000000800 */
[----:B------:R-:W-:Y:S01]  /*7bc0*/  @!PT LDS RZ, [RZ] ;  /* 0x00000000fffff984 */ /* 0x000fe20000000800 */
[----:B------:R-:W-:Y:S01]  /*7bd0*/  @!PT LDS RZ, [RZ] ;  /* 0x00000000fffff984 */ /* 0x000fe20000000800 */
[----:B------:R-:W-:Y:S01]  /*7be0*/  @!PT LDS RZ, [RZ] ;  /* 0x00000000fffff984 */ /* 0x000fe20000000800 */
[----:B------:R5:W-:Y:S06]  /*7bf0*/  MEMBAR.ALL.CTA ;  /* 0x0000000000007992 */ /* 0x000bec0000008000 */
[----:B-----5:R-:W5:Y:S01]  /*7c00*/  FENCE.VIEW.ASYNC.S ;  /* 0x00000000000073c6 */ /* 0x020f620000000000 */
[----:B------:R-:W-:Y:S02]  /*7c10*/  SEL R0, RZ, 0x1, P0 ;  /* 0x00000001ff007807 */ /* 0x000fe40000000000 */
[----:B------:R-:W-:Y:S02]  /*7c20*/  SEL R107, R107, RZ, P0 ;  /* 0x000000ff6b6b7207 */ /* 0x000fe40000000000 */
[----:B------:R-:W-:Y:S01]  /*7c30*/  LOP3.LUT R106, R106, R0, RZ, 0x3c, !PT ;  /* 0x000000006a6a7212 */ /* 0x000fe200078e3cff */
[----:B-----5:R2:W-:Y:S06]  /*7c40*/  SYNCS.ARRIVE.TRANS64.RED.A1T0 RZ, [R2+URZ], RZ ;  /* 0x000000ff02ff79a7 */ /* 0x0205ec00081004ff */
.L_x_121:
[----:B------:R-:W-:Y:S05]  /*7c50*/  BSYNC B1 ;  /* 0x0000000000017941 */ /* 0x000fea0003800000 */
.L_x_120:
[----:B------:R-:W-:Y:S05]  /*7c60*/  VIADD R0, R48, 0x40 ;  /* 0x0000004030007836 */ /* 0x000fea0000000000 */
[----:B------:R-:W-:Y:S04]  /*7c70*/  SHF.R.U32.HI R0, RZ, 0x15, R0 ;  /* 0x00000015ff007819 */ /* 0x000fe80000011600 */
[----:B------:R-:W-:Y:S11]  /*7c80*/  LOP3.LUT P0, RZ, R0, 0x3, R113, 0x48, !PT ;  /* 0x0000000300ff7812 */ /* 0x000ff60007804871 */
[----:B------:R-:W-:Y:S02]  /*7c90*/  @!UPT UIADD3 URZ, UPT, UPT, URZ, URZ, URZ ;  /* 0x000000fffffff290 */ /* 0x000fe4000fffe0ff */
[----:B------:R-:W-:Y:S05]  /*7ca0*/  @!P0 BRA `(.L_x_125) ;  /* 0x0000000000408947 */ /* 0x000fea0003800000 */
[----:B------:R-:W5:Y:S01]  /*7cb0*/  LDCU.64 UR8, c[0x4][0x70] ;  /* 0x01000e00ff0877ac */ /* 0x000f620008000a00 */
[----:B------:R-:W-:Y:S01]  /*7cc0*/  MOV R3, 0x0 ;  /* 0x0000000000037802 */ /* 0x000fe20000000f00 */
[----:B------:R-:W-:Y:S02]  /*7cd0*/  HFMA2 R12, -RZ, RZ, 0, 5.9604644775390625e-08 ;  /* 0x00000001ff0c7431 */ /* 0x000fe400000001ff */
[----:B------:R-:W-:Y:S02]  /*7ce0*/  IMAD.MOV.U32 R8, RZ, RZ, 0x192 ;  /* 0x00000192ff087424 */ /* 0x000fe400078e00ff */
[----:B------:R-:W-:Y:S01]  /*7cf0*/  IMAD.MOV.U32 R13, RZ, RZ, RZ ;  /* 0x000000ffff0d7224 */ /* 0x000fe200078e00ff */
[----:B------:R-:W1:Y:S01]  /*7d00*/  LDCU.64 UR6, c[0x4][0x78] ;  /* 0x01000f00ff0677ac */ /* 0x000e620008000a00 */
[----:B--2---:R-:W2:Y:S01]  /*7d10*/  LDC.64 R2, c[0x4][R3] ;  /* 0x0100000003027b82 */ /* 0x004ea20000000a00 */
[----:B------:R-:W3:Y:S01]  /*7d20*/  LDCU.64 UR4, c[0x4][0x10] ;  /* 0x01000200ff0477ac */ /* 0x000ee20008000a00 */
[----:B-----5:R-:W-:Y:S01]  /*7d30*/  MOV R5, UR9 ;  /* 0x0000000900057c02 */ /* 0x020fe20008000f00 */
[----:B------:R-:W-:Y:S01]  /*7d40*/  IMAD.U32 R4, RZ, RZ, UR8 ;  /* 0x00000008ff047e24 */ /* 0x000fe2000f8e00ff */
[----:B-1----:R-:W-:Y:S01]  /*7d50*/  MOV R7, UR7 ;  /* 0x0000000700077c02 */ /* 0x002fe20008000f00 */
[----:B------:R-:W-:Y:S01]  /*7d60*/  IMAD.U32 R6, RZ, RZ, UR6 ;  /* 0x00000006ff067e24 */ /* 0x000fe2000f8e00ff */
[----:B---3--:R-:W-:Y:S01]  /*7d70*/  MOV R11, UR5 ;  /* 0x00000005000b7c02 */ /* 0x008fe20008000f00 */
[----:B------:R-:W-:Y:S02]  /*7d80*/  IMAD.U32 R10, RZ, RZ, UR4 ;  /* 0x00000004ff0a7e24 */ /* 0x000fe4000f8e00ff */
[----:B------:R-:W-:Y:S07]  /*7d90*/  LEPC R20, `(.L_x_125) ;  /* 0x000000001014794e */ /* 0x000fee0000000000 */
[----:B--2-4-:R-:W-:Y:S05]  /*7da0*/  CALL.ABS.NOINC R2 ;  /* 0x0000000002007343 */ /* 0x014fea0003c00000 */
.L_x_125:
[----:B------:R-:W-:Y:S01]  /*7db0*/  ISETP.NE.AND P0, PT, R112, RZ, PT ;  /* 0x000000ff7000720c */ /* 0x000fe20003f05270 */
[----:B------:R-:W-:Y:S05]  /*7dc0*/  WARPSYNC.ALL ;  /* 0x0000000000007948 */ /* 0x000fea0003800000 */
[----:B------:R-:W-:Y:S01]  /*7dd0*/  R2UR UR4, R48 ;  /* 0x00000000300472ca */ /* 0x000fe200000e0000 */
[----:B------:R-:W-:Y:S01]  /*7de0*/  BSSY.RECONVERGENT B0, `(.L_x_126) ;  /* 0x000009d000007945 */ /* 0x000fe20003800200 */
[-C--:B--23--:R-:W-:Y:S02]  /*7df0*/  F2FP.F16.E4M3.UNPACK_B R2, R84.reuse ;  /* 0x00000054ff02723e */ /* 0x08cfe400020006ff */
[----:B------:R-:W-:Y:S02]  /*7e00*/  F2FP.F16.E4M3.UNPACK_B R84, R84.H1 ;  /* 0x00000054ff54723e */ /* 0x000fe400030006ff */
[-C--:B------:R-:W-:Y:S01]  /*7e10*/  F2FP.F16.E4M3.UNPACK_B R51, R85.reuse ;  /* 0x00000055ff33723e */ /* 0x080fe200020006ff */
[--C-:B------:R-:W-:Y:S01]  /*7e20*/  HADD2.F32 R0, -RZ, R2.reuse.H0_H0 ;  /* 0x20000002ff007230 */ /* 0x100fe20000004100 */
[----:B------:R-:W-:Y:S01]  /*7e30*/  F2FP.F16.E4M3.UNPACK_B R85, R85.H1 ;  /* 0x00000055ff55723e */ /* 0x000fe200030006ff */
[----:B------:R-:W-:Y:S01]  /*7e40*/  HADD2.F32 R2, -RZ, R2.H1_H1 ;  /* 0x30000002ff027230 */ /* 0x000fe20000004100 */
[-C--:B-1----:R-:W-:Y:S01]  /*7e50*/  F2FP.F16.E4M3.UNPACK_B R55, R86.reuse ;  /* 0x00000056ff37723e */ /* 0x082fe200020006ff */
[--C-:B------:R-:W-:Y:S01]  /*7e60*/  HADD2.F32 R3, -RZ, R84.reuse.H0_H0 ;  /* 0x20000054ff037230 */ /* 0x100fe20000004100 */
[----:B------:R-:W-:Y:S01]  /*7e70*/  F2FP.F16.E4M3.UNPACK_B R86, R86.H1 ;  /* 0x00000056ff56723e */ /* 0x000fe200030006ff */
[----:B------:R-:W-:Y:S01]  /*7e80*/  LDTM.16dp32bit_t0_t15.x32 R4, tmem[UR4+0x40] ;  /* 0x00004004000479ee */ /* 0x000fe20008a80000 */
[----:B------:R-:W1:Y:S01]  /*7e90*/  LDTM.16dp32bit_t16_t31.x32 R4, tmem[UR4+0x60] ;  /* 0x00006004000479ee */ /* 0x000e620008aa0000 */
[----:B------:R-:W-:Y:S01]  /*7ea0*/  NOP ;  /* 0x0000000000007918 */ /* 0x000fe20000000000 */
[--C-:B------:R-:W-:Y:S01]  /*7eb0*/  HADD2.F32 R50, -RZ, R51.reuse.H0_H0 ;  /* 0x20000033ff327230 */ /* 0x100fe20000004100 */
[----:B------:R-:W-:Y:S01]  /*7ec0*/  R2UR UR5, R120 ;  /* 0x00000000780572ca */ /* 0x000fe200000e0000 */
[----:B------:R-:W-:Y:S01]  /*7ed0*/  HADD2.F32 R51, -RZ, R51.H1_H1 ;  /* 0x30000033ff337230 */ /* 0x000fe20000004100 */
[----:B------:R-:W-:Y:S01]  /*7ee0*/  F2FP.F16.E4M3.UNPACK_B R59, R87 ;  /* 0x00000057ff3b723e */ /* 0x000fe200020006ff */
[--C-:B------:R-:W-:Y:S01]  /*7ef0*/  HADD2.F32 R54, -RZ, R55.reuse.H0_H0 ;  /* 0x20000037ff367230 */ /* 0x100fe20000004100 */
[----:B----4-:R-:W-:Y:S01]  /*7f00*/  F2FP.F16.E4M3.UNPACK_B R63, R88 ;  /* 0x00000058ff3f723e */ /* 0x010fe200020006ff */
[----:B------:R-:W-:Y:S01]  /*7f10*/  HADD2.F32 R55, -RZ, R55.H1_H1 ;  /* 0x30000037ff377230 */ /* 0x000fe20000004100 */
[----:B------:R-:W-:Y:S01]  /*7f20*/  F2FP.F16.E4M3.UNPACK_B R67, R89 ;  /* 0x00000059ff43723e */ /* 0x000fe200020006ff */
[--C-:B------:R-:W-:Y:S01]  /*7f30*/  HADD2.F32 R58, -RZ, R59.reuse.H0_H0 ;  /* 0x2000003bff3a7230 */ /* 0x100fe20000004100 */
[----:B------:R-:W-:Y:S01]  /*7f40*/  F2FP.F16.E4M3.UNPACK_B R71, R90 ;  /* 0x0000005aff47723e */ /* 0x000fe200020006ff */
[----:B------:R-:W-:Y:S01]  /*7f50*/  HADD2.F32 R59, -RZ, R59.H1_H1 ;  /* 0x3000003bff3b7230 */ /* 0x000fe20000004100 */
[----:B------:R-:W-:Y:S01]  /*7f60*/  F2FP.F16.E4M3.UNPACK_B R74, R91 ;  /* 0x0000005bff4a723e */ /* 0x000fe200020006ff */
[--C-:B------:R-:W-:Y:S01]  /*7f70*/  HADD2.F32 R62, -RZ, R63.reuse.H0_H0 ;  /* 0x2000003fff3e7230 */ /* 0x100fe20000004100 */
[----:B------:R-:W-:Y:S01]  /*7f80*/  F2FP.F16.E4M3.UNPACK_B R87, R87.H1 ;  /* 0x00000057ff57723e */ /* 0x000fe200030006ff */
[----:B------:R-:W-:Y:S01]  /*7f90*/  UIADD3 UR5, UPT, UPT, UR5, 0x270, URZ ;  /* 0x0000027005057890 */ /* 0x000fe2000fffe0ff */
[----:B------:R-:W-:Y:S01]  /*7fa0*/  HADD2.F32 R63, -RZ, R63.H1_H1 ;  /* 0x3000003fff3f7230 */ /* 0x000fe20000004100 */
[----:B------:R-:W-:Y:S01]  /*7fb0*/  F2FP.F16.E4M3.UNPACK_B R88, R88.H1 ;  /* 0x00000058ff58723e */ /* 0x000fe200030006ff */
[--C-:B------:R-:W-:Y:S01]  /*7fc0*/  HADD2.F32 R66, -RZ, R67.reuse.H0_H0 ;  /* 0x20000043ff427230 */ /* 0x100fe20000004100 */
[----:B------:R-:W-:Y:S01]  /*7fd0*/  UPRMT UR5, UR45, 0x654, UR5 ;  /* 0x000006542d057896 */ /* 0x000fe20008000005 */
[----:B------:R-:W-:Y:S01]  /*7fe0*/  HADD2.F32 R67, -RZ, R67.H1_H1 ;  /* 0x30000043ff437230 */ /* 0x000fe20000004100 */
[----:B------:R-:W-:Y:S01]  /*7ff0*/  F2FP.F16.E4M3.UNPACK_B R89, R89.H1 ;  /* 0x00000059ff59723e */ /* 0x000fe200030006ff */
[--C-:B------:R-:W-:Y:S02]  /*8000*/  HADD2.F32 R70, -RZ, R71.reuse.H0_H0 ;  /* 0x20000047ff467230 */ /* 0x100fe40000004100 */
[C---:B-1----:R-:W-:Y:S01]  /*8010*/  FMUL R4, R47.reuse, R4 ;  /* 0x000000042f047220 */ /* 0x042fe20000400000 */
[C---:B------:R-:W-:Y:S01]  /*8020*/  FMUL R5, R47.reuse, R5 ;  /* 0x000000052f057220 */ /* 0x040fe20000400000 */
[C---:B------:R-:W-:Y:S01]  /*8030*/  FMUL R8, R47.reuse, R8 ;  /* 0x000000082f087220 */ /* 0x040fe20000400000 */
[----:B------:R-:W-:Y:S01]  /*8040*/  FMUL R9, R47, R9 ;  /* 0x000000092f097220 */ /* 0x000fe20000400000 */
[C---:B------:R-:W-:Y:S01]  /*8050*/  FFMA R4, R49.reuse, R0, R4 ;  /* 0x0000000031047223 */ /* 0x040fe20000000004 */
[----:B------:R-:W-:Y:S01]  /*8060*/  SYNCS.ARRIVE.TRANS64.RED.A1T0 RZ, [UR5], RZ ;  /* 0x000000ffffff79a7 */ /* 0x000fe20008100405 */
[----:B------:R-:W-:Y:S01]  /*8070*/  FFMA R5, R49, R2, R5 ;  /* 0x0000000231057223 */ /* 0x000fe20000000005 */
[C---:B------:R-:W-:Y:S01]  /*8080*/  FMUL R12, R47.reuse, R12 ;  /* 0x0000000c2f0c7220 */ /* 0x040fe20000400000 */
[C---:B------:R-:W-:Y:S01]  /*8090*/  FMUL R13, R47.reuse, R13 ;  /* 0x0000000d2f0d7220 */ /* 0x040fe20000400000 */
[C---:B------:R-:W-:Y:S01]  /*80a0*/  FMUL R16, R47.reuse, R16 ;  /* 0x000000102f107220 */ /* 0x040fe20000400000 */
[C---:B------:R-:W-:Y:S01]  /*80b0*/  FMUL R17, R47.reuse, R17 ;  /* 0x000000112f117220 */ /* 0x040fe20000400000 */
[C---:B------:R-:W-:Y:S01]  /*80c0*/  FMUL R0, R47.reuse, R20 ;  /* 0x000000142f007220 */ /* 0x040fe20000400000 */
[C---:B------:R-:W-:Y:S01]  /*80d0*/  FMUL R2, R47.reuse, R21 ;  /* 0x000000152f027220 */ /* 0x040fe20000400000 */
[C---:B------:R-:W-:Y:S01]  /*80e0*/  FMUL R20, R47.reuse, R25 ;  /* 0x000000192f147220 */ /* 0x040fe20000400000 */
[----:B------:R-:W-:Y:S02]  /*80f0*/  HADD2.F32 R71, -RZ, R71.H1_H1 ;  /* 0x30000047ff477230 */ /* 0x000fe40000004100 */
[C---:B------:R-:W-:Y:S01]  /*8100*/  FMUL R25, R47.reuse, R30 ;  /* 0x0000001e2f197220 */ /* 0x040fe20000400000 */
[C---:B------:R-:W-:Y:S01]  /*8110*/  FMUL R30, R47.reuse, R35 ;  /* 0x000000232f1e7220 */ /* 0x040fe20000400000 */
[----:B------:R-:W-:Y:S02]  /*8120*/  HADD2.F32 R48, -RZ, R84.H1_H1 ;  /* 0x30000054ff307230 */ /* 0x000fe40000004100 */
[C---:B------:R-:W-:Y:S01]  /*8130*/  FMUL R6, R47.reuse, R6 ;  /* 0x000000062f067220 */ /* 0x040fe20000400000 */
[C---:B------:R-:W-:Y:S01]  /*8140*/  FMUL R7, R47.reuse, R7 ;  /* 0x000000072f077220 */ /* 0x040fe20000400000 */
[--C-:B------:R-:W-:Y:S02]  /*8150*/  HADD2.F32 R52, -RZ, R85.reuse.H0_H0 ;  /* 0x20000055ff347230 */ /* 0x100fe40000004100 */
[----:B------:R-:W-:Y:S01]  /*8160*/  FMUL R10, R47, R10 ;  /* 0x0000000a2f0a7220 */ /* 0x000fe20000400000 */
[C---:B------:R-:W-:Y:S01]  /*8170*/  FFMA R6, R49.reuse, R3, R6 ;  /* 0x0000000331067223 */ /* 0x040fe20000000006 */
[----:B------:R-:W-:Y:S02]  /*8180*/  HADD2.F32 R53, -RZ, R85.H1_H1 ;  /* 0x30000055ff357230 */ /* 0x000fe40000004100 */
[C---:B------:R-:W-:Y:S01]  /*8190*/  FFMA R7, R49.reuse, R48, R7 ;  /* 0x0000003031077223 */ /* 0x040fe20000000007 */
[C---:B------:R-:W-:Y:S01]  /*81a0*/  FFMA R8, R49.reuse, R50, R8 ;  /* 0x0000003231087223 */ /* 0x040fe20000000008 */
[C---:B------:R-:W-:Y:S01]  /*81b0*/  FFMA R9, R49.reuse, R51, R9 ;  /* 0x0000003331097223 */ /* 0x040fe20000000009 */
[----:B------:R-:W-:Y:S01]  /*81c0*/  FFMA R10, R49, R52, R10 ;  /* 0x00000034310a7223 */ /* 0x000fe2000000000a */
[--C-:B------:R-:W-:Y:S01]  /*81d0*/  HADD2.F32 R48, -RZ, R74.reuse.H0_H0 ;  /* 0x2000004aff307230 */ /* 0x100fe20000004100 */
[----:B------:R-:W-:Y:S01]  /*81e0*/  F2FP.SATFINITE.E4M3.F32.PACK_AB_MERGE_C R78, R7, R6, RZ ;  /* 0x00000006074e723e */ /* 0x000fe200048070ff */
[C---:B------:R-:W-:Y:S01]  /*81f0*/  FMUL R7, R47.reuse, R24 ;  /* 0x000000182f077220 */ /* 0x040fe20000400000 */
[C---:B------:R-:W-:Y:S01]  /*8200*/  FMUL R24, R47.reuse, R29 ;  /* 0x0000001d2f187220 */ /* 0x040fe20000400000 */
[C---:B------:R-:W-:Y:S01]  /*8210*/  FMUL R29, R47.reuse, R34 ;  /* 0x000000222f1d7220 */ /* 0x040fe20000400000 */
[----:B------:R-:W-:Y:S02]  /*8220*/  HADD2.F32 R74, -RZ, R74.H1_H1 ;  /* 0x3000004aff4a7230 */ /* 0x000fe40000004100 */
[C---:B------:R-:W-:Y:S01]  /*8230*/  FMUL R11, R47.reuse, R11 ;  /* 0x0000000b2f0b7220 */ /* 0x040fe20000400000 */
[--C-:B------:R-:W-:Y:S02]  /*8240*/  HADD2.F32 R56, -RZ, R86.reuse.H0_H0 ;  /* 0x20000056ff387230 */ /* 0x100fe40000004100 */
[----:B------:R-:W-:Y:S01]  /*8250*/  FMUL R14, R47, R14 ;  /* 0x0000000e2f0e7220 */ /* 0x000fe20000400000 */
[----:B------:R-:W-:Y:S02]  /*8260*/  HADD2.F32 R57, -RZ, R86.H1_H1 ;  /* 0x30000056ff397230 */ /* 0x000fe40000004100 */
[C---:B------:R-:W-:Y:S01]  /*8270*/  FFMA R11, R49.reuse, R53, R11 ;  /* 0x00000035310b7223 */ /* 0x040fe2000000000b */
[----:B------:R-:W-:Y:S01]  /*8280*/  F2FP.F16.E4M3.UNPACK_B R90, R90.H1 ;  /* 0x0000005aff5a723e */ /* 0x000fe200030006ff */
[C---:B------:R-:W-:Y:S01]  /*8290*/  FFMA R12, R49.reuse, R54, R12 ;  /* 0x00000036310c7223 */ /* 0x040fe2000000000c */
[C---:B------:R-:W-:Y:S01]  /*82a0*/  FFMA R13, R49.reuse, R55, R13 ;  /* 0x00000037310d7223 */ /* 0x040fe2000000000d */
[----:B------:R-:W-:Y:S01]  /*82b0*/  F2FP.F16.E4M3.UNPACK_B R91, R91.H1 ;  /* 0x0000005bff5b723e */ /* 0x000fe200030006ff */
[----:B------:R-:W-:Y:S01]  /*82c0*/  FFMA R14, R49, R56, R14 ;  /* 0x00000038310e7223 */ /* 0x000fe2000000000e */
[----:B------:R-:W-:Y:S01]  /*82d0*/  F2FP.SATFINITE.E4M3.F32.PACK_AB_MERGE_C R10, R11, R10, RZ ;  /* 0x0000000a0b0a723e */ /* 0x000fe200048070ff */
[C---:B------:R-:W-:Y:S01]  /*82e0*/  FMUL R15, R47.reuse, R15 ;  /* 0x0000000f2f0f7220 */ /* 0x040fe20000400000 */
[--C-:B------:R-:W-:Y:S02]  /*82f0*/  HADD2.F32 R60, -RZ, R87.reuse.H0_H0 ;  /* 0x20000057ff3c7230 */ /* 0x100fe40000004100 */
[----:B------:R-:W-:Y:S01]  /*8300*/  FMUL R18, R47, R18 ;  /* 0x000000122f127220 */ /* 0x000fe20000400000 */
[----:B------:R-:W-:Y:S02]  /*8310*/  HADD2.F32 R61, -RZ, R87.H1_H1 ;  /* 0x30000057ff3d7230 */ /* 0x000fe40000004100 */
[----:B------:R-:W-:Y:S01]  /*8320*/  FFMA R15, R49, R57, R15 ;  /* 0x00000039310f7223 */ /* 0x000fe2000000000f */
[----:B------:R-:W-:Y:S01]  /*8330*/  IADD3 R45, PT, PT, R45, 0x1, RZ ;  /* 0x000000012d2d7810 */ /* 0x000fe20007ffe0ff */
[C---:B------:R-:W-:Y:S01]  /*8340*/  FFMA R16, R49.reuse, R58, R16 ;  /* 0x0000003a31107223 */ /* 0x040fe20000000010 */
[----:B------:R-:W-:Y:S01]  /*8350*/  FFMA R17, R49, R59, R17 ;  /* 0x0000003b31117223 */ /* 0x000fe20000000011 */
[----:B------:R-:W-:Y:S01]  /*8360*/  FMUL R19, R47, R19 ;  /* 0x000000132f137220 */ /* 0x000fe20000400000 */
[--C-:B------:R-:W-:Y:S02]  /*8370*/  HADD2.F32 R64, -RZ, R88.reuse.H0_H0 ;  /* 0x20000058ff407230 */ /* 0x100fe40000004100 */
[----:B------:R-:W-:Y:S01]  /*8380*/  FFMA R18, R49, R60, R18 ;  /* 0x0000003c31127223 */ /* 0x000fe20000000012 */
[----:B------:R-:W-:Y:S02]  /*8390*/  HADD2.F32 R65, -RZ, R88.H1_H1 ;  /* 0x30000058ff417230 */ /* 0x000fe40000004100 */
[----:B------:R-:W-:Y:S01]  /*83a0*/  FMUL R3, R47, R22 ;  /* 0x000000162f037220 */ /* 0x000fe20000400000 */
[----:B------:R-:W-:Y:S01]  /*83b0*/  FFMA R19, R49, R61, R19 ;  /* 0x0000003d31137223 */ /* 0x000fe20000000013 */
[----:B------:R-:W-:Y:S01]  /*83c0*/  FMUL R6, R47, R23 ;  /* 0x000000172f067220 */ /* 0x000fe20000400000 */
[C---:B------:R-:W-:Y:S01]  /*83d0*/  FFMA R0, R49.reuse, R62, R0 ;  /* 0x0000003e31007223 */ /* 0x040fe20000000000 */
[C---:B------:R-:W-:Y:S01]  /*83e0*/  FFMA R2, R49.reuse, R63, R2 ;  /* 0x0000003f31027223 */ /* 0x040fe20000000002 */
[--C-:B------:R-:W-:Y:S02]  /*83f0*/  HADD2.F32 R68, -RZ, R89.reuse.H0_H0 ;  /* 0x20000059ff447230 */ /* 0x100fe40000004100 */
[----:B------:R-:W-:Y:S01]  /*8400*/  FFMA R3, R49, R64, R3 ;  /* 0x0000004031037223 */ /* 0x000fe20000000003 */
[----:B------:R-:W-:Y:S02]  /*8410*/  HADD2.F32 R69, -RZ, R89.H1_H1 ;  /* 0x30000059ff457230 */ /* 0x000fe40000004100 */
[C---:B------:R-:W-:Y:S01]  /*8420*/  FMUL R21, R47.reuse, R26 ;  /* 0x0000001a2f157220 */ /* 0x040fe20000400000 */
[----:B------:R-:W-:Y:S01]  /*8430*/  FMUL R22, R47, R27 ;  /* 0x0000001b2f167220 */ /* 0x000fe20000400000 */
[C---:B------:R-:W-:Y:S01]  /*8440*/  FFMA R6, R49.reuse, R65, R6 ;  /* 0x0000004131067223 */ /* 0x040fe20000000006 */
[----:B------:R-:W-:Y:S01]  /*8450*/  FFMA R7, R49, R66, R7 ;  /* 0x0000004231077223 */ /* 0x000fe20000000007 */
[----:B------:R-:W-:Y:S01]  /*8460*/  FMUL R23, R47, R28 ;  /* 0x0000001c2f177220 */ /* 0x000fe20000400000 */
[C---:B------:R-:W-:Y:S01]  /*8470*/  FFMA R20, R49.reuse, R67, R20 ;  /* 0x0000004331147223 */ /* 0x040fe20000000014 */
[--C-:B------:R-:W-:Y:S02]  /*8480*/  HADD2.F32 R72, -RZ, R90.reuse.H0_H0 ;  /* 0x2000005aff487230 */ /* 0x100fe40000004100 */
[C---:B------:R-:W-:Y:S01]  /*8490*/  FFMA R21, R49.reuse, R68, R21 ;  /* 0x0000004431157223 */ /* 0x040fe20000000015 */
[----:B------:R-:W-:Y:S02]  /*84a0*/  HADD2.F32 R73, -RZ, R90.H1_H1 ;  /* 0x3000005aff497230 */ /* 0x000fe40000004100 */
[----:B------:R-:W-:Y:S01]  /*84b0*/  FFMA R22, R49, R69, R22 ;  /* 0x0000004531167223 */ /* 0x000fe20000000016 */
[C---:B------:R-:W-:Y:S01]  /*84c0*/  FMUL R26, R47.reuse, R31 ;  /* 0x0000001f2f1a7220 */ /* 0x040fe20000400000 */
[----:B------:R-:W-:Y:S01]  /*84d0*/  FMUL R27, R47, R32 ;  /* 0x000000202f1b7220 */ /* 0x000fe20000400000 */
[----:B------:R-:W-:Y:S01]  /*84e0*/  FFMA R23, R49, R70, R23 ;  /* 0x0000004631177223 */ /* 0x000fe20000000017 */
[----:B------:R-:W-:Y:S01]  /*84f0*/  FMUL R28, R47, R33 ;  /* 0x000000212f1c7220 */ /* 0x000fe20000400000 */
[C---:B------:R-:W-:Y:S01]  /*8500*/  FFMA R24, R49.reuse, R71, R24 ;  /* 0x0000004731187223 */ /* 0x040fe20000000018 */
[--C-:B------:R-:W-:Y:S02]  /*8510*/  HADD2.F32 R75, -RZ, R91.reuse.H0_H0 ;  /* 0x2000005bff4b7230 */ /* 0x100fe40000004100 */
[C---:B------:R-:W-:Y:S01]  /*8520*/  FFMA R25, R49.reuse, R72, R25 ;  /* 0x0000004831197223 */ /* 0x040fe20000000019 */
[----:B------:R-:W-:Y:S02]  /*8530*/  HADD2.F32 R76, -RZ, R91.H1_H1 ;  /* 0x3000005bff4c7230 */ /* 0x000fe40000004100 */
[----:B------:R-:W-:Y:S01]  /*8540*/  FFMA R26, R49, R73, R26 ;  /* 0x00000049311a7223 */ /* 0x000fe2000000001a */
[----:B------:R-:W-:Y:S01]  /*8550*/  F2FP.SATFINITE.E4M3.F32.PACK_AB_MERGE_C R14, R15, R14, RZ ;  /* 0x0000000e0f0e723e */ /* 0x000fe200048070ff */
[----:B------:R-:W-:Y:S01]  /*8560*/  FFMA R27, R49, R48, R27 ;  /* 0x00000030311b7223 */ /* 0x000fe2000000001b */
[----:B------:R-:W-:Y:S01]  /*8570*/  F2FP.SATFINITE.E4M3.F32.PACK_AB_MERGE_C R18, R19, R18, RZ ;  /* 0x000000121312723e */ /* 0x000fe200048070ff */
[C---:B------:R-:W-:Y:S01]  /*8580*/  FFMA R28, R49.reuse, R74, R28 ;  /* 0x0000004a311c7223 */ /* 0x040fe2000000001c */
[C---:B------:R-:W-:Y:S01]  /*8590*/  FFMA R29, R49.reuse, R75, R29 ;  /* 0x0000004b311d7223 */ /* 0x040fe2000000001d */
[----:B------:R-:W-:Y:S01]  /*85a0*/  FFMA R30, R49, R76, R30 ;  /* 0x0000004c311e7223 */ /* 0x000fe2000000001e */
[----:B------:R-:W-:Y:S02]  /*85b0*/  F2FP.SATFINITE.E4M3.F32.PACK_AB_MERGE_C R32, R5, R4, R78 ;  /* 0x000000040520723e */ /* 0x000fe4000480704e */
[----:B------:R-:W-:Y:S02]  /*85c0*/  F2FP.SATFINITE.E4M3.F32.PACK_AB_MERGE_C R33, R9, R8, R10 ;  /* 0x000000080921723e */ /* 0x000fe4000480700a */
[----:B------:R-:W-:Y:S02]  /*85d0*/  F2FP.SATFINITE.E4M3.F32.PACK_AB_MERGE_C R34, R13, R12, R14 ;  /* 0x0000000c0d22723e */ /* 0x000fe4000480700e */
[----:B------:R-:W-:Y:S02]  /*85e0*/  F2FP.SATFINITE.E4M3.F32.PACK_AB_MERGE_C R35, R17, R16, R18 ;  /* 0x000000101123723e */ /* 0x000fe40004807012 */
[----:B------:R-:W-:Y:S02]  /*85f0*/  F2FP.SATFINITE.E4M3.F32.PACK_AB_MERGE_C R3, R6, R3, RZ ;  /* 0x000000030603723e */ /* 0x000fe400048070ff */
[----:B------:R-:W-:Y:S01]  /*8600*/  F2FP.SATFINITE.E4M3.F32.PACK_AB_MERGE_C R5, R22, R21, RZ ;  /* 0x000000151605723e */ /* 0x000fe200048070ff */
[----:B------:R1:W-:Y:S01]  /*8610*/  STS.128 [R110+UR51+0x3400], R32 ;  /* 0x003400206e007988 */ /* 0x0003e20008000c33 */
[----:B------:R-:W-:Y:S02]  /*8620*/  F2FP.SATFINITE.E4M3.F32.PACK_AB_MERGE_C R6, R26, R25, RZ ;  /* 0x000000191a06723e */ /* 0x000fe400048070ff */
[----:B------:R-:W-:Y:S02]  /*8630*/  F2FP.SATFINITE.E4M3.F32.PACK_AB_MERGE_C R29, R30, R29, RZ ;  /* 0x0000001d1e1d723e */ /* 0x000fe400048070ff */
[----:B------:R-:W-:Y:S02]  /*8640*/  F2FP.SATFINITE.E4M3.F32.PACK_AB_MERGE_C R5, R20, R7, R5 ;  /* 0x000000071405723e */ /* 0x000fe40004807005 */
[----:B------:R-:W-:Y:S02]  /*8650*/  F2FP.SATFINITE.E4M3.F32.PACK_AB_MERGE_C R4, R2, R0, R3 ;  /* 0x000000000204723e */ /* 0x000fe40004807003 */
[----:B------:R-:W-:Y:S02]  /*8660*/  F2FP.SATFINITE.E4M3.F32.PACK_AB_MERGE_C R6, R24, R23, R6 ;  /* 0x000000171806723e */ /* 0x000fe40004807006 */
[----:B------:R-:W-:Y:S05]  /*8670*/  F2FP.SATFINITE.E4M3.F32.PACK_AB_MERGE_C R7, R28, R27, R29 ;  /* 0x0000001b1c07723e */ /* 0x000fea000480701d */
        /* <DEDUP_REMOVED lines=9> */
[----:B------:R-:W-:Y:S01]  /*8710*/  R2UR UR10, R119 ;  /* 0x00000000770a72ca */ /* 0x000fe200000e0000 */
[----:B------:R-:W-:Y:S01]  /*8720*/  UIADD3 UR4, UP0, UPT, UR54, 0x680, URZ ;  /* 0x0000068036047890 */ /* 0x000fe2000ff1e0ff */
[----:B------:R-:W-:Y:S01]  /*8730*/  R2UR UR11, R117 ;  /* 0x00000000750b72ca */ /* 0x000fe200000e0000 */
[----:B------:R-:W-:Y:S01]  /*8740*/  UIADD3 UR9, UPT, UPT, UR41, 0x40, URZ ;  /* 0x0000004029097890 */ /* 0x000fe2000fffe0ff */
[----:B------:R-:W-:Y:S01]  /*8750*/  R2UR UR12, R118 ;  /* 0x00000000760c72ca */ /* 0x000fe200000e0000 */
[----:B------:R-:W-:Y:S02]  /*8760*/  UIADD3 UR8, UPT, UPT, UR51, 0x3400, URZ ;  /* 0x0000340033087890 */ /* 0x000fe4000fffe0ff */
[----:B------:R-:W-:Y:S10]  /*8770*/  UIADD3.X UR5, UPT, UPT, URZ, UR55, URZ, UP0, !UPT ;  /* 0x00000037ff057290 */ /* 0x000ff400087fe4ff */
[----:B------:R2:W-:Y:S01]  /*8780*/  UTMASTG.4D.IM2COL [UR8], [UR4] ;  /* 0x00000008040073b5 */ /* 0x0005e20008058000 */
[----:B------:R0:W-:Y:S01]  /*8790*/  UTMACMDFLUSH ;  /* 0x00000000000079b7 */ /* 0x0001e20000000000 */
[----:B--2---:R-:W-:Y:S04]  /*87a0*/  DEPBAR.LE SB0, 0x1 ;  /* 0x000080400000791a */ /* 0x004fe80000000000 */
.L_x_127:
[----:B------:R-:W-:Y:S05]  /*87b0*/  BSYNC.RECONVERGENT B0 ;  /* 0x0000000000007941 */ /* 0x000fea0003800200 */
.L_x_126:
[----:B------:R-:W-:Y:S01]  /*87c0*/  BAR.SYNC.DEFER_BLOCKING 0x1, 0x80 ;  /* 0x0042000000007b1d */ /* 0x000fe20000010000 */
[----:B------:R-:W-:Y:S01]  /*87d0*/  ISETP.NE.AND P1, PT, R116, RZ, PT ;  /* 0x000000ff7400720c */ /* 0x000fe20003f25270 */
[----:B------:R-:W-:Y:S01]  /*87e0*/  IMAD.IADD R14, R43, 0x1, R100 ;  /* 0x000000012b0e7824 */ /* 0x000fe200078e0264 */
[C---:B------:R-:W-:Y:S01]  /*87f0*/  ISETP.NE.AND P0, PT, R45.reuse, 0x2, PT ;  /* 0x000000022d00780c */ /* 0x040fe20003f05270 */
[----:B------:R-:W-:Y:S01]  /*8800*/  IMAD.IADD R17, R44, 0x1, R101 ;  /* 0x000000012c117824 */ /* 0x000fe200078e0265 */
[----:B------:R-:W-:Y:S02]  /*8810*/  LOP3.LUT R108, R108, 0x1, RZ, 0x3c, !PT ;  /* 0x000000016c6c7812 */ /* 0x000fe400078e3cff */
[----:B------:R-:W-:Y:S02]  /*8820*/  SEL R0, RZ, 0x1, P0 ;  /* 0x00000001ff007807 */ /* 0x000fe40000000000 */
[----:B------:R-:W-:Y:S02]  /*8830*/  SEL R45, R45, RZ, P0 ;  /* 0x000000ff2d2d7207 */ /* 0x000fe40000000000 */
[----:B------:R-:W-:Y:S01]  /*8840*/  LOP3.LUT R109, R109, R0, RZ, 0x3c, !PT ;  /* 0x000000006d6d7212 */ /* 0x000fe200078e3cff */
[----:B------:R-:W-:Y:S02]  /*8850*/  UMOV UR56, UR52 ;  /* 0x0000003400387c82 */ /* 0x000fe40008000000 */
[----:B------:R-:W-:Y:S05]  /*8860*/  @P1 BRA `(.L_x_128) ;  /* 0xffffffd400dc1947 */ /* 0x000fea000383ffff */
[----:B------:R-:W-:Y:S05]  /*8870*/  EXIT ;  /* 0x000000000000794d */ /* 0x000fea0003800000 */
.L_x_20:
[----:B------:R-:W-:Y:S07]  /*8880*/  MOV R2, UR9 ;  /* 0x0000000900027c02 */ /* 0x000fee0008000f00 */
.L_x_129:
[----:B-1----:R1:W2:Y:S02]  /*8890*/  SYNCS.PHASECHK.TRANS64.TRYWAIT P1, [R2+URZ+0x110], R4 ;  /* 0x00011004020075a7 */ /* 0x0022a400080211ff */
[----:B--2---:R-:W-:Y:S05]  /*88a0*/  @!P1 NANOSLEEP.SYNCS 0x989680 ;  /* 0x009896800000995d */ /* 0x004fea0003900000 */
[----:B------:R-:W2:Y:S02]  /*88b0*/  @!P1 SYNCS.PHASECHK.TRANS64 P1, [R2+URZ+0x110], R4 ;  /* 0x00011004020095a7 */ /* 0x000ea400080210ff */
[----:B--2---:R-:W-:Y:S05]  /*88c0*/  @!P1 BRA `(.L_x_129) ;  /* 0xfffffffc00f09947 */ /* 0x004fea000383ffff */
[----:B------:R-:W-:Y:S05]  /*88d0*/  BRA `(.L_x_19) ;  /* 0xffffff90009c7947 */ /* 0x000fea000383ffff */
.L_x_26:
[----:B------:R-:W-:Y:S07]  /*88e0*/  MOV R2, UR17 ;  /* 0x0000001100027c02 */ /* 0x000fee0008000f00 */
.L_x_130:
[----:B-1----:R1:W2:Y:S02]  /*88f0*/  SYNCS.PHASECHK.TRANS64.TRYWAIT P0, [R2+URZ+0x110], R4 ;  /* 0x00011004020075a7 */ /* 0x0022a400080011ff */
[----:B--2---:R-:W-:Y:S05]  /*8900*/  @!P0 NANOSLEEP.SYNCS 0x989680 ;  /* 0x009896800000895d */ /* 0x004fea0003900000 */
[----:B------:R-:W2:Y:S02]  /*8910*/  @!P0 SYNCS.PHASECHK.TRANS64 P0, [R2+URZ+0x110], R4 ;  /* 0x00011004020085a7 */ /* 0x000ea400080010ff */
[----:B--2---:R-:W-:Y:S05]  /*8920*/  @!P0 BRA `(.L_x_130) ;  /* 0xfffffffc00f08947 */ /* 0x004fea000383ffff */
[----:B------:R-:W-:Y:S05]  /*8930*/  BRA `(.L_x_25) ;  /* 0xffffff9800047947 */ /* 0x000fea000383ffff */
.L_x_30:
[----:B-1----:R-:W-:-:S07]  /*8940*/  MOV R2, UR22 ;  /* 0x0000001600027c02 */ /* 0x002fce0008000f00 */
.L_x_131:
[----:B-1----:R1:W2:Y:S02]  /*8950*/  SYNCS.PHASECHK.TRANS64.TRYWAIT P0, [R2+URZ+0x250], R3 ;  /* 0x00025003020075a7 */ /* 0x0022a400080011ff */
[----:B--2---:R-:W-:Y:S05]  /*8960*/  @!P0 NANOSLEEP.SYNCS 0x989680 ;  /* 0x009896800000895d */ /* 0x004fea0003900000 */
[----:B------:R-:W2:Y:S02]  /*8970*/  @!P0 SYNCS.PHASECHK.TRANS64 P0, [R2+URZ+0x250], R3 ;  /* 0x00025003020085a7 */ /* 0x000ea400080010ff */
[----:B--2---:R-:W-:Y:S05]  /*8980*/  @!P0 BRA `(.L_x_131) ;  /* 0xfffffffc00f08947 */ /* 0x004fea000383ffff */
[----:B------:R-:W-:Y:S05]  /*8990*/  BRA `(.L_x_132) ;  /* 0xffffff9800c87947 */ /* 0x000fea000383ffff */
.L_x_34:
[----:B------:R-:W-:-:S07]  /*89a0*/  MOV R0, UR4 ;  /* 0x0000000400007c02 */ /* 0x000fce0008000f00 */
.L_x_133:
[----:B-1----:R1:W2:Y:S02]  /*89b0*/  SYNCS.PHASECHK.TRANS64.TRYWAIT P0, [R0+URZ], R2 ;  /* 0x00000002000075a7 */ /* 0x0022a400080011ff */
[----:B--2---:R-:W-:Y:S05]  /*89c0*/  @!P0 NANOSLEEP.SYNCS 0x989680 ;  /* 0x009896800000895d */ /* 0x004fea0003900000 */
[----:B------:R-:W2:Y:S02]  /*89d0*/  @!P0 SYNCS.PHASECHK.TRANS64 P0, [R0+URZ], R2 ;  /* 0x00000002000085a7 */ /* 0x000ea400080010ff */
[----:B--2---:R-:W-:Y:S05]  /*89e0*/  @!P0 BRA `(.L_x_133) ;  /* 0xfffffffc00f08947 */ /* 0x004fea000383ffff */
[----:B------:R-:W-:Y:S05]  /*89f0*/  BRA `(.L_x_134) ;  /* 0xffffffa000207947 */ /* 0x000fea000383ffff */
.L_x_35:
[----:B------:R-:W-:-:S07]  /*8a00*/  MOV R0, UR4 ;  /* 0x0000000400007c02 */ /* 0x000fce0008000f00 */
.L_x_135:
[----:B-1----:R1:W2:Y:S02]  /*8a10*/  SYNCS.PHASECHK.TRANS64.TRYWAIT P0, [R0+URZ], R2 ;  /* 0x00000002000075a7 */ /* 0x0022a400080011ff */
[----:B--2---:R-:W-:Y:S05]  /*8a20*/  @!P0 NANOSLEEP.SYNCS 0x989680 ;  /* 0x009896800000895d */ /* 0x004fea0003900000 */
[----:B------:R-:W2:Y:S02]  /*8a30*/  @!P0 SYNCS.PHASECHK.TRANS64 P0, [R0+URZ], R2 ;  /* 0x00000002000085a7 */ /* 0x000ea400080010ff */
[----:B--2---:R-:W-:Y:S05]  /*8a40*/  @!P0 BRA `(.L_x_135) ;  /* 0xfffffffc00f08947 */ /* 0x004fea000383ffff */
[----:B------:R-:W-:Y:S05]  /*8a50*/  BRA `(.L_x_136) ;  /* 0xffffffa000307947 */ /* 0x000fea000383ffff */
.L_x_36:
[----:B------:R-:W-:-:S07]  /*8a60*/  MOV R0, UR4 ;  /* 0x0000000400007c02 */ /* 0x000fce0008000f00 */
.L_x_137:
[----:B-1----:R1:W2:Y:S02]  /*8a70*/  SYNCS.PHASECHK.TRANS64.TRYWAIT P0, [R0+URZ], R2 ;  /* 0x00000002000075a7 */ /* 0x0022a400080011ff */
[----:B--2---:R-:W-:Y:S05]  /*8a80*/  @!P0 NANOSLEEP.SYNCS 0x989680 ;  /* 0x009896800000895d */ /* 0x004fea0003900000 */
[----:B------:R-:W2:Y:S02]  /*8a90*/  @!P0 SYNCS.PHASECHK.TRANS64 P0, [R0+URZ], R2 ;  /* 0x00000002000085a7 */ /* 0x000ea400080010ff */
[----:B--2---:R-:W-:Y:S05]  /*8aa0*/  @!P0 BRA `(.L_x_137) ;  /* 0xfffffffc00f08947 */ /* 0x004fea000383ffff */
[----:B------:R-:W-:Y:S05]  /*8ab0*/  BRA `(.L_x_138) ;  /* 0xffffffa000407947 */ /* 0x000fea000383ffff */
.L_x_37:
[----:B------:R-:W-:-:S07]  /*8ac0*/  MOV R0, UR4 ;  /* 0x0000000400007c02 */ /* 0x000fce0008000f00 */
.L_x_139:
[----:B-1----:R1:W2:Y:S02]  /*8ad0*/  SYNCS.PHASECHK.TRANS64.TRYWAIT P0, [R0+URZ], R2 ;  /* 0x00000002000075a7 */ /* 0x0022a400080011ff */
[----:B--2---:R-:W-:Y:S05]  /*8ae0*/  @!P0 NANOSLEEP.SYNCS 0x989680 ;  /* 0x009896800000895d */ /* 0x004fea0003900000 */
[----:B------:R-:W2:Y:S02]  /*8af0*/  @!P0 SYNCS.PHASECHK.TRANS64 P0, [R0+URZ], R2 ;  /* 0x00000002000085a7 */ /* 0x000ea400080010ff */
[----:B--2---:R-:W-:Y:S05]  /*8b00*/  @!P0 BRA `(.L_x_139) ;  /* 0xfffffffc00f08947 */ /* 0x004fea000383ffff */
[----:B------:R-:W-:Y:S05]  /*8b10*/  BRA `(.L_x_140) ;  /* 0xffffffa000507947 */ /* 0x000fea000383ffff */
.L_x_38:
[----:B------:R-:W-:-:S07]  /*8b20*/  MOV R0, UR4 ;  /* 0x0000000400007c02 */ /* 0x000fce0008000f00 */
.L_x_141:
[----:B-1----:R1:W2:Y:S02]  /*8b30*/  SYNCS.PHASECHK.TRANS64.TRYWAIT P0, [R0+URZ], R2 ;  /* 0x00000002000075a7 */ /* 0x0022a400080011ff */
[----:B--2---:R-:W-:Y:S05]  /*8b40*/  @!P0 NANOSLEEP.SYNCS 0x989680 ;  /* 0x009896800000895d */ /* 0x004fea0003900000 */
[----:B------:R-:W2:Y:S02]  /*8b50*/  @!P0 SYNCS.PHASECHK.TRANS64 P0, [R0+URZ], R2 ;  /* 0x00000002000085a7 */ /* 0x000ea400080010ff */
[----:B--2---:R-:W-:Y:S05]  /*8b60*/  @!P0 BRA `(.L_x_141) ;  /* 0xfffffffc00f08947 */ /* 0x004fea000383ffff */
[----:B------:R-:W-:Y:S05]  /*8b70*/  BRA `(.L_x_142) ;  /* 0xffffffa000607947 */ /* 0x000fea000383ffff */
.L_x_39:
[----:B------:R-:W-:-:S07]  /*8b80*/  MOV R0, UR4 ;  /* 0x0000000400007c02 */ /* 0x000fce0008000f00 */
.L_x_143:
[----:B-1----:R1:W2:Y:S02]  /*8b90*/  SYNCS.PHASECHK.TRANS64.TRYWAIT P0, [R0+URZ], R2 ;  /* 0x00000002000075a7 */ /* 0x0022a400080011ff */
[----:B--2---:R-:W-:Y:S05]  /*8ba0*/  @!P0 NANOSLEEP.SYNCS 0x989680 ;  /* 0x009896800000895d */ /* 0x004fea0003900000 */
[----:B------:R-:W2:Y:S02]  /*8bb0*/  @!P0 SYNCS.PHASECHK.TRANS64 P0, [R0+URZ], R2 ;  /* 0x00000002000085a7 */ /* 0x000ea400080010ff */
[----:B--2---:R-:W-:Y:S05]  /*8bc0*/  @!P0 BRA `(.L_x_143) ;  /* 0xfffffffc00f08947 */ /* 0x004fea000383ffff */
[----:B------:R-:W-:Y:S05]  /*8bd0*/  BRA `(.L_x_144) ;  /* 0xffffffa000707947 */ /* 0x000fea000383ffff */
.L_x_40:
[----:B------:R-:W-:-:S07]  /*8be0*/  MOV R0, UR4 ;  /* 0x0000000400007c02 */ /* 0x000fce0008000f00 */
.L_x_145:
[----:B-1----:R1:W2:Y:S02]  /*8bf0*/  SYNCS.PHASECHK.TRANS64.TRYWAIT P0, [R0+URZ], R2 ;  /* 0x00000002000075a7 */ /* 0x0022a400080011ff */
[----:B--2---:R-:W-:Y:S05]  /*8c00*/  @!P0 NANOSLEEP.SYNCS 0x989680 ;  /* 0x009896800000895d */ /* 0x004fea0003900000 */
[----:B------:R-:W2:Y:S02]  /*8c10*/  @!P0 SYNCS.PHASECHK.TRANS64 P0, [R0+URZ], R2 ;  /* 0x00000002000085a7 */ /* 0x000ea400080010ff */
[----:B--2---:R-:W-:Y:S05]  /*8c20*/  @!P0 BRA `(.L_x_145) ;  /* 0xfffffffc00f08947 */ /* 0x004fea000383ffff */
[----:B------:R-:W-:Y:S05]  /*8c30*/  BRA `(.L_x_146) ;  /* 0xffffffa000807947 */ /* 0x000fea000383ffff */
.L_x_41:
[----:B------:R-:W-:-:S07]  /*8c40*/  MOV R0, UR4 ;  /* 0x0000000400007c02 */ /* 0x000fce0008000f00 */
.L_x_147:
[----:B-1----:R1:W2:Y:S02]  /*8c50*/  SYNCS.PHASECHK.TRANS64.TRYWAIT P0, [R0+URZ], R2 ;  /* 0x00000002000075a7 */ /* 0x0022a400080011ff */
[----:B--2---:R-:W-:Y:S05]  /*8c60*/  @!P0 NANOSLEEP.SYNCS 0x989680 ;  /* 0x009896800000895d */ /* 0x004fea0003900000 */
[----:B------:R-:W2:Y:S02]  /*8c70*/  @!P0 SYNCS.PHASECHK.TRANS64 P0, [R0+URZ], R2 ;  /* 0x00000002000085a7 */ /* 0x000ea400080010ff */
[----:B--2---:R-:W-:Y:S05]  /*8c80*/  @!P0 BRA `(.L_x_147) ;  /* 0xfffffffc00f08947 */ /* 0x004fea000383ffff */
[----:B------:R-:W-:Y:S05]  /*8c90*/  BRA `(.L_x_148) ;  /* 0xffffffa000907947 */ /* 0x000fea000383ffff */
.L_x_42:
[----:B------:R-:W-:-:S07]  /*8ca0*/  MOV R0, UR4 ;  /* 0x0000000400007c02 */ /* 0x000fce0008000f00 */
.L_x_149:
[----:B-1----:R1:W2:Y:S02]  /*8cb0*/  SYNCS.PHASECHK.TRANS64.TRYWAIT P0, [R0+URZ], R2 ;  /* 0x00000002000075a7 */ /* 0x0022a400080011ff */
[----:B--2---:R-:W-:Y:S05]  /*8cc0*/  @!P0 NANOSLEEP.SYNCS 0x989680 ;  /* 0x009896800000895d */ /* 0x004fea0003900000 */
[----:B------:R-:W2:Y:S02]  /*8cd0*/  @!P0 SYNCS.PHASECHK.TRANS64 P0, [R0+URZ], R2 ;  /* 0x00000002000085a7 */ /* 0x000ea400080010ff */
[----:B--2---:R-:W-:Y:S05]  /*8ce0*/  @!P0 BRA `(.L_x_149) ;  /* 0xfffffffc00f08947 */ /* 0x004fea000383ffff */
[----:B------:R-:W-:Y:S05]  /*8cf0*/  BRA `(.L_x_150) ;  /* 0xffffffa000a07947 */ /* 0x000fea000383ffff */
.L_x_43:
[----:B------:R-:W-:-:S07]  /*8d00*/  MOV R0, UR4 ;  /* 0x0000000400007c02 */ /* 0x000fce0008000f00 */
.L_x_151:
[----:B-1----:R1:W2:Y:S02]  /*8d10*/  SYNCS.PHASECHK.TRANS64.TRYWAIT P0, [R0+URZ], R2 ;  /* 0x00000002000075a7 */ /* 0x0022a400080011ff */
[----:B--2---:R-:W-:Y:S05]  /*8d20*/  @!P0 NANOSLEEP.SYNCS 0x989680 ;  /* 0x009896800000895d */ /* 0x004fea0003900000 */
[----:B------:R-:W2:Y:S02]  /*8d30*/  @!P0 SYNCS.PHASECHK.TRANS64 P0, [R0+URZ], R2 ;  /* 0x00000002000085a7 */ /* 0x000ea400080010ff */
[----:B--2---:R-:W-:Y:S05]  /*8d40*/  @!P0 BRA `(.L_x_151) ;  /* 0xfffffffc00f08947 */ /* 0x004fea000383ffff */
[----:B------:R-:W-:Y:S05]  /*8d50*/  BRA `(.L_x_152) ;  /* 0xffffffa000b07947 */ /* 0x000fea000383ffff */
.L_x_44:
[----:B------:R-:W-:-:S07]  /*8d60*/  MOV R0, UR4 ;  /* 0x0000000400007c02 */ /* 0x000fce0008000f00 */
.L_x_153:
[----:B-1----:R1:W2:Y:S02]  /*8d70*/  SYNCS.PHASECHK.TRANS64.TRYWAIT P0, [R0+URZ], R2 ;  /* 0x00000002000075a7 */ /* 0x0022a400080011ff */
[----:B--2---:R-:W-:Y:S05]  /*8d80*/  @!P0 NANOSLEEP.SYNCS 0x989680 ;  /* 0x009896800000895d */ /* 0x004fea0003900000 */
[----:B------:R-:W2:Y:S02]  /*8d90*/  @!P0 SYNCS.PHASECHK.TRANS64 P0, [R0+URZ], R2 ;  /* 0x00000002000085a7 */ /* 0x000ea400080010ff */
[----:B--2---:R-:W-:Y:S05]  /*8da0*/  @!P0 BRA `(.L_x_153) ;  /* 0xfffffffc00f08947 */ /* 0x004fea000383ffff */
[----:B------:R-:W-:Y:S05]  /*8db0*/  BRA `(.L_x_154) ;  /* 0xffffffa000c07947 */ /* 0x000fea000383ffff */
.L_x_45:
[----:B------:R-:W-:-:S07]  /*8dc0*/  MOV R0, UR4 ;  /* 0x0000000400007c02 */ /* 0x000fce0008000f00 */
.L_x_155:
[----:B-1----:R1:W2:Y:S02]  /*8dd0*/  SYNCS.PHASECHK.TRANS64.TRYWAIT P0, [R0+URZ], R2 ;  /* 0x00000002000075a7 */ /* 0x0022a400080011ff */
[----:B--2---:R-:W-:Y:S05]  /*8de0*/  @!P0 NANOSLEEP.SYNCS 0x989680 ;  /* 0x009896800000895d */ /* 0x004fea0003900000 */
[----:B------:R-:W2:Y:S02]  /*8df0*/  @!P0 SYNCS.PHASECHK.TRANS64 P0, [R0+URZ], R2 ;  /* 0x00000002000085a7 */ /* 0x000ea400080010ff */
[----:B--2---:R-:W-:Y:S05]  /*8e00*/  @!P0 BRA `(.L_x_155) ;  /* 0xfffffffc00f08947 */ /* 0x004fea000383ffff */
[----:B------:R-:W-:Y:S05]  /*8e10*/  BRA `(.L_x_156) ;  /* 0xffffffa000d07947 */ /* 0x000fea000383ffff */
.L_x_46:
[----:B------:R-:W-:-:S07]  /*8e20*/  MOV R0, UR4 ;  /* 0x0000000400007c02 */ /* 0x000fce0008000f00 */
.L_x_157:
[----:B-1----:R1:W2:Y:S02]  /*8e30*/  SYNCS.PHASECHK.TRANS64.TRYWAIT P0, [R0+URZ], R2 ;  /* 0x00000002000075a7 */ /* 0x0022a400080011ff */
[----:B--2---:R-:W-:Y:S05]  /*8e40*/  @!P0 NANOSLEEP.SYNCS 0x989680 ;  /* 0x009896800000895d */ /* 0x004fea0003900000 */
[----:B------:R-:W2:Y:S02]  /*8e50*/  @!P0 SYNCS.PHASECHK.TRANS64 P0, [R0+URZ], R2 ;  /* 0x00000002000085a7 */ /* 0x000ea400080010ff */
[----:B--2---:R-:W-:Y:S05]  /*8e60*/  @!P0 BRA `(.L_x_157) ;  /* 0xfffffffc00f08947 */ /* 0x004fea000383ffff */
[----:B------:R-:W-:Y:S05]  /*8e70*/  BRA `(.L_x_158) ;  /* 0xffffffa000e07947 */ /* 0x000fea000383ffff */
.L_x_47:
[----:B------:R-:W-:-:S07]  /*8e80*/  MOV R0, UR4 ;  /* 0x0000000400007c02 */ /* 0x000fce0008000f00 */
.L_x_159:
[----:B-1----:R1:W2:Y:S02]  /*8e90*/  SYNCS.PHASECHK.TRANS64.TRYWAIT P0, [R0+URZ], R2 ;  /* 0x00000002000075a7 */ /* 0x0022a400080011ff */
[----:B--2---:R-:W-:Y:S05]  /*8ea0*/  @!P0 NANOSLEEP.SYNCS 0x989680 ;  /* 0x009896800000895d */ /* 0x004fea0003900000 */
[----:B------:R-:W2:Y:S02]  /*8eb0*/  @!P0 SYNCS.PHASECHK.TRANS64 P0, [R0+URZ], R2 ;  /* 0x00000002000085a7 */ /* 0x000ea400080010ff */
[----:B--2---:R-:W-:Y:S05]  /*8ec0*/  @!P0 BRA `(.L_x_159) ;  /* 0xfffffffc00f08947 */ /* 0x004fea000383ffff */
[----:B------:R-:W-:Y:S05]  /*8ed0*/  BRA `(.L_x_160) ;  /* 0xffffffa000f07947 */ /* 0x000fea000383ffff */
.L_x_48:
[----:B------:R-:W-:-:S07]  /*8ee0*/  MOV R0, UR4 ;  /* 0x0000000400007c02 */ /* 0x000fce0008000f00 */
.L_x_161:
[----:B-1----:R1:W2:Y:S02]  /*8ef0*/  SYNCS.PHASECHK.TRANS64.TRYWAIT P0, [R0+URZ], R2 ;  /* 0x00000002000075a7 */ /* 0x0022a400080011ff */
[----:B--2---:R-:W-:Y:S05]  /*8f00*/  @!P0 NANOSLEEP.SYNCS 0x989680 ;  /* 0x009896800000895d */ /* 0x004fea0003900000 */
[----:B------:R-:W2:Y:S02]  /*8f10*/  @!P0 SYNCS.PHASECHK.TRANS64 P0, [R0+URZ], R2 ;  /* 0x00000002000085a7 */ /* 0x000ea400080010ff */
[----:B--2---:R-:W-:Y:S05]  /*8f20*/  @!P0 BRA `(.L_x_161) ;  /* 0xfffffffc00f08947 */ /* 0x004fea000383ffff */
[----:B------:R-:W-:Y:S05]  /*8f30*/  BRA `(.L_x_162) ;  /* 0xffffffa400007947 */ /* 0x000fea000383ffff */
.L_x_49:
[----:B------:R-:W-:-:S07]  /*8f40*/  MOV R0, UR4 ;  /* 0x0000000400007c02 */ /* 0x000fce0008000f00 */
.L_x_163:
[----:B-1----:R1:W2:Y:S02]  /*8f50*/  SYNCS.PHASECHK.TRANS64.TRYWAIT P0, [R0+URZ], R2 ;  /* 0x00000002000075a7 */ /* 0x0022a400080011ff */
[----:B--2---:R-:W-:Y:S05]  /*8f60*/  @!P0 NANOSLEEP.SYNCS 0x989680 ;  /* 0x009896800000895d */ /* 0x004fea0003900000 */
[----:B------:R-:W2:Y:S02]  /*8f70*/  @!P0 SYNCS.PHASECHK.TRANS64 P0, [R0+URZ], R2 ;  /* 0x00000002000085a7 */ /* 0x000ea400080010ff */
[----:B--2---:R-:W-:Y:S05]  /*8f80*/  @!P0 BRA `(.L_x_163) ;  /* 0xfffffffc00f08947 */ /* 0x004fea000383ffff */
[----:B------:R-:W-:Y:S05]  /*8f90*/  BRA `(.L_x_164) ;  /* 0xffffffa400107947 */ /* 0x000fea000383ffff */
.L_x_50:
[----:B------:R-:W-:-:S07]  /*8fa0*/  MOV R0, UR4 ;  /* 0x0000000400007c02 */ /* 0x000fce0008000f00 */
.L_x_165:
[----:B-1----:R1:W2:Y:S02]  /*8fb0*/  SYNCS.PHASECHK.TRANS64.TRYWAIT P0, [R0+URZ], R2 ;  /* 0x00000002000075a7 */ /* 0x0022a400080011ff */
[----:B--2---:R-:W-:Y:S05]  /*8fc0*/  @!P0 NANOSLEEP.SYNCS 0x989680 ;  /* 0x009896800000895d */ /* 0x004fea0003900000 */
[----:B------:R-:W2:Y:S02]  /*8fd0*/  @!P0 SYNCS.PHASECHK.TRANS64 P0, [R0+URZ], R2 ;  /* 0x00000002000085a7 */ /* 0x000ea400080010ff */
[----:B--2---:R-:W-:Y:S05]  /*8fe0*/  @!P0 BRA `(.L_x_165) ;  /* 0xfffffffc00f08947 */ /* 0x004fea000383ffff */
[----:B------:R-:W-:Y:S05]  /*8ff0*/  BRA `(.L_x_166) ;  /* 0xffffffa400207947 */ /* 0x000fea000383ffff */
.L_x_51:
[----:B------:R-:W-:-:S07]  /*9000*/  MOV R0, UR4 ;  /* 0x0000000400007c02 */ /* 0x000fce0008000f00 */
.L_x_167:
[----:B-1----:R1:W2:Y:S02]  /*9010*/  SYNCS.PHASECHK.TRANS64.TRYWAIT P0, [R0+URZ], R2 ;  /* 0x00000002000075a7 */ /* 0x0022a400080011ff */
[----:B--2---:R-:W-:Y:S05]  /*9020*/  @!P0 NANOSLEEP.SYNCS 0x989680 ;  /* 0x009896800000895d */ /* 0x004fea0003900000 */
[----:B------:R-:W2:Y:S02]  /*9030*/  @!P0 SYNCS.PHASECHK.TRANS64 P0, [R0+URZ], R2 ;  /* 0x00000002000085a7 */ /* 0x000ea400080010ff */
[----:B--2---:R-:W-:Y:S05]  /*9040*/  @!P0 BRA `(.L_x_167) ;  /* 0xfffffffc00f08947 */ /* 0x004fea000383ffff */
[----:B------:R-:W-:Y:S05]  /*9050*/  BRA `(.L_x_168) ;  /* 0xffffffa400307947 */ /* 0x000fea000383ffff */
.L_x_52:
[----:B------:R-:W-:-:S07]  /*9060*/  MOV R0, UR4 ;  /* 0x0000000400007c02 */ /* 0x000fce0008000f00 */
.L_x_169:
[----:B-1----:R1:W2:Y:S02]  /*9070*/  SYNCS.PHASECHK.TRANS64.TRYWAIT P0, [R0+URZ], R2 ;  /* 0x00000002000075a7 */ /* 0x0022a400080011ff */
[----:B--2---:R-:W-:Y:S05]  /*9080*/  @!P0 NANOSLEEP.SYNCS 0x989680 ;  /* 0x009896800000895d */ /* 0x004fea0003900000 */
[----:B------:R-:W2:Y:S02]  /*9090*/  @!P0 SYNCS.PHASECHK.TRANS64 P0, [R0+URZ], R2 ;  /* 0x00000002000085a7 */ /* 0x000ea400080010ff */
[----:B--2---:R-:W-:Y:S05]  /*90a0*/  @!P0 BRA `(.L_x_169) ;  /* 0xfffffffc00f08947 */ /* 0x004fea000383ffff */
[----:B------:R-:W-:Y:S05]  /*90b0*/  BRA `(.L_x_170) ;  /* 0xffffffa400407947 */ /* 0x000fea000383ffff */
.L_x_53:
[----:B------:R-:W-:-:S07]  /*90c0*/  MOV R0, UR4 ;  /* 0x0000000400007c02 */ /* 0x000fce0008000f00 */
.L_x_171:
[----:B-1----:R1:W2:Y:S02]  /*90d0*/  SYNCS.PHASECHK.TRANS64.TRYWAIT P0, [R0+URZ], R2 ;  /* 0x00000002000075a7 */ /* 0x0022a400080011ff */
[----:B--2---:R-:W-:Y:S05]  /*90e0*/  @!P0 NANOSLEEP.SYNCS 0x989680 ;  /* 0x009896800000895d */ /* 0x004fea0003900000 */
[----:B------:R-:W2:Y:S02]  /*90f0*/  @!P0 SYNCS.PHASECHK.TRANS64 P0, [R0+URZ], R2 ;  /* 0x00000002000085a7 */ /* 0x000ea400080010ff */
[----:B--2---:R-:W-:Y:S05]  /*9100*/  @!P0 BRA `(.L_x_171) ;  /* 0xfffffffc00f08947 */ /* 0x004fea000383ffff */
[----:B------:R-:W-:Y:S05]  /*9110*/  BRA `(.L_x_172) ;  /* 0xffffffa400507947 */ /* 0x000fea000383ffff */
.L_x_54:
[----:B------:R-:W-:-:S07]  /*9120*/  MOV R0, UR4 ;  /* 0x0000000400007c02 */ /* 0x000fce0008000f00 */
.L_x_173:
[----:B-1----:R1:W2:Y:S02]  /*9130*/  SYNCS.PHASECHK.TRANS64.TRYWAIT P0, [R0+URZ], R2 ;  /* 0x00000002000075a7 */ /* 0x0022a400080011ff */
[----:B--2---:R-:W-:Y:S05]  /*9140*/  @!P0 NANOSLEEP.SYNCS 0x989680 ;  /* 0x009896800000895d */ /* 0x004fea0003900000 */
[----:B------:R-:W2:Y:S02]  /*9150*/  @!P0 SYNCS.PHASECHK.TRANS64 P0, [R0+URZ], R2 ;  /* 0x00000002000085a7 */ /* 0x000ea400080010ff */
[----:B--2---:R-:W-:Y:S05]  /*9160*/  @!P0 BRA `(.L_x_173) ;  /* 0xfffffffc00f08947 */ /* 0x004fea000383ffff */
[----:B------:R-:W-:Y:S05]  /*9170*/  BRA `(.L_x_174) ;  /* 0xffffffa400607947 */ /* 0x000fea000383ffff */
.L_x_55:
[----:B------:R-:W-:-:S07]  /*9180*/  MOV R0, UR4 ;  /* 0x0000000400007c02 */ /* 0x000fce0008000f00 */
.L_x_175:
[----:B-1----:R1:W2:Y:S02]  /*9190*/  SYNCS.PHASECHK.TRANS64.TRYWAIT P0, [R0+URZ], R2 ;  /* 0x00000002000075a7 */ /* 0x0022a400080011ff */
[----:B--2---:R-:W-:Y:S05]  /*91a0*/  @!P0 NANOSLEEP.SYNCS 0x989680 ;  /* 0x009896800000895d */ /* 0x004fea0003900000 */
[----:B------:R-:W2:Y:S02]  /*91b0*/  @!P0 SYNCS.PHASECHK.TRANS64 P0, [R0+URZ], R2 ;  /* 0x00000002000085a7 */ /* 0x000ea400080010ff */
[----:B--2---:R-:W-:Y:S05]  /*91c0*/  @!P0 BRA `(.L_x_175) ;  /* 0xfffffffc00f08947 */ /* 0x004fea000383ffff */
[----:B------:R-:W-:Y:S05]  /*91d0*/  BRA `(.L_x_176) ;  /* 0xffffffa400707947 */ /* 0x000fea000383ffff */
.L_x_56:
[----:B------:R-:W-:-:S07]  /*91e0*/  MOV R0, UR4 ;  /* 0x0000000400007c02 */ /* 0x000fce0008000f00 */
.L_x_177:
[----:B-1----:R1:W2:Y:S02]  /*91f0*/  SYNCS.PHASECHK.TRANS64.TRYWAIT P0, [R0+URZ], R2 ;  /* 0x00000002000075a7 */ /* 0x0022a400080011ff */
[----:B--2---:R-:W-:Y:S05]  /*9200*/  @!P0 NANOSLEEP.SYNCS 0x989680 ;  /* 0x009896800000895d */ /* 0x004fea0003900000 */
[----:B------:R-:W2:Y:S02]  /*9210*/  @!P0 SYNCS.PHASECHK.TRANS64 P0, [R0+URZ], R2 ;  /* 0x00000002000085a7 */ /* 0x000ea400080010ff */
[----:B--2---:R-:W-:Y:S05]  /*9220*/  @!P0 BRA `(.L_x_177) ;  /* 0xfffffffc00f08947 */ /* 0x004fea000383ffff */
[----:B------:R-:W-:Y:S05]  /*9230*/  BRA `(.L_x_178) ;  /* 0xffffffa400807947 */ /* 0x000fea000383ffff */
.L_x_57:
[----:B------:R-:W-:-:S07]  /*9240*/  MOV R0, UR4 ;  /* 0x0000000400007c02 */ /* 0x000fce0008000f00 */
.L_x_179:
[----:B-1----:R1:W2:Y:S02]  /*9250*/  SYNCS.PHASECHK.TRANS64.TRYWAIT P0, [R0+URZ], R2 ;  /* 0x00000002000075a7 */ /* 0x0022a400080011ff */
[----:B--2---:R-:W-:Y:S05]  /*9260*/  @!P0 NANOSLEEP.SYNCS 0x989680 ;  /* 0x009896800000895d */ /* 0x004fea0003900000 */
[----:B------:R-:W2:Y:S02]  /*9270*/  @!P0 SYNCS.PHASECHK.TRANS64 P0, [R0+URZ], R2 ;  /* 0x00000002000085a7 */ /* 0x000ea400080010ff */
[----:B--2---:R-:W-:Y:S05]  /*9280*/  @!P0 BRA `(.L_x_179) ;  /* 0xfffffffc00f08947 */ /* 0x004fea000383ffff */
[----:B------:R-:W-:Y:S05]  /*9290*/  BRA `(.L_x_180) ;  /* 0xffffffa400907947 */ /* 0x000fea000383ffff */
.L_x_58:
[----:B------:R-:W-:-:S07]  /*92a0*/  MOV R0, UR4 ;  /* 0x0000000400007c02 */ /* 0x000fce0008000f00 */
.L_x_181:
[----:B-1----:R1:W2:Y:S02]  /*92b0*/  SYNCS.PHASECHK.TRANS64.TRYWAIT P0, [R0+URZ], R2 ;  /* 0x00000002000075a7 */ /* 0x0022a400080011ff */
[----:B--2---:R-:W-:Y:S05]  /*92c0*/  @!P0 NANOSLEEP.SYNCS 0x989680 ;  /* 0x009896800000895d */ /* 0x004fea0003900000 */
[----:B------:R-:W2:Y:S02]  /*92d0*/  @!P0 SYNCS.PHASECHK.TRANS64 P0, [R0+URZ], R2 ;  /* 0x00000002000085a7 */ /* 0x000ea400080010ff */
[----:B--2---:R-:W-:Y:S05]  /*92e0*/  @!P0 BRA `(.L_x_181) ;  /* 0xfffffffc00f08947 */ /* 0x004fea000383ffff */
[----:B------:R-:W-:Y:S05]  /*92f0*/  BRA `(.L_x_182) ;  /* 0xffffffa400a07947 */ /* 0x000fea000383ffff */
.L_x_59:
[----:B------:R-:W-:-:S07]  /*9300*/  MOV R0, UR4 ;  /* 0x0000000400007c02 */ /* 0x000fce0008000f00 */
.L_x_183:
[----:B-1----:R1:W2:Y:S02]  /*9310*/  SYNCS.PHASECHK.TRANS64.TRYWAIT P0, [R0+URZ], R2 ;  /* 0x00000002000075a7 */ /* 0x0022a400080011ff */
[----:B--2---:R-:W-:Y:S05]  /*9320*/  @!P0 NANOSLEEP.SYNCS 0x989680 ;  /* 0x009896800000895d */ /* 0x004fea0003900000 */
[----:B------:R-:W2:Y:S02]  /*9330*/  @!P0 SYNCS.PHASECHK.TRANS64 P0, [R0+URZ], R2 ;  /* 0x00000002000085a7 */ /* 0x000ea400080010ff */
[----:B--2---:R-:W-:Y:S05]  /*9340*/  @!P0 BRA `(.L_x_183) ;  /* 0xfffffffc00f08947 */ /* 0x004fea000383ffff */
[----:B------:R-:W-:Y:S05]  /*9350*/  BRA `(.L_x_184) ;  /* 0xffffffa400b07947 */ /* 0x000fea000383ffff */
.L_x_60:
[----:B------:R-:W-:-:S07]  /*9360*/  MOV R0, UR4 ;  /* 0x0000000400007c02 */ /* 0x000fce0008000f00 */
.L_x_185:
[----:B-1----:R1:W2:Y:S02]  /*9370*/  SYNCS.PHASECHK.TRANS64.TRYWAIT P0, [R0+URZ], R2 ;  /* 0x00000002000075a7 */ /* 0x0022a400080011ff */
[----:B--2---:R-:W-:Y:S05]  /*9380*/  @!P0 NANOSLEEP.SYNCS 0x989680 ;  /* 0x009896800000895d */ /* 0x004fea0003900000 */
[----:B------:R-:W2:Y:S02]  /*9390*/  @!P0 SYNCS.PHASECHK.TRANS64 P0, [R0+URZ], R2 ;  /* 0x00000002000085a7 */ /* 0x000ea400080010ff */
[----:B--2---:R-:W-:Y:S05]  /*93a0*/  @!P0 BRA `(.L_x_185) ;  /* 0xfffffffc00f08947 */ /* 0x004fea000383ffff */
[----:B------:R-:W-:Y:S05]  /*93b0*/  BRA `(.L_x_186) ;  /* 0xffffffa400c07947 */ /* 0x000fea000383ffff */
.L_x_61:
[----:B------:R-:W-:-:S07]  /*93c0*/  MOV R0, UR4 ;  /* 0x0000000400007c02 */ /* 0x000fce0008000f00 */
.L_x_187:
[----:B-1----:R1:W2:Y:S02]  /*93d0*/  SYNCS.PHASECHK.TRANS64.TRYWAIT P0, [R0+URZ], R2 ;  /* 0x00000002000075a7 */ /* 0x0022a400080011ff */
[----:B--2---:R-:W-:Y:S05]  /*93e0*/  @!P0 NANOSLEEP.SYNCS 0x989680 ;  /* 0x009896800000895d */ /* 0x004fea0003900000 */
[----:B------:R-:W2:Y:S02]  /*93f0*/  @!P0 SYNCS.PHASECHK.TRANS64 P0, [R0+URZ], R2 ;  /* 0x00000002000085a7 */ /* 0x000ea400080010ff */
[----:B--2---:R-:W-:Y:S05]  /*9400*/  @!P0 BRA `(.L_x_187) ;  /* 0xfffffffc00f08947 */ /* 0x004fea000383ffff */
[----:B------:R-:W-:Y:S05]  /*9410*/  BRA `(.L_x_188) ;  /* 0xffffffa400d07947 */ /* 0x000fea000383ffff */
.L_x_62:
[----:B------:R-:W-:-:S07]  /*9420*/  MOV R0, UR4 ;  /* 0x0000000400007c02 */ /* 0x000fce0008000f00 */
.L_x_189:
[----:B-1----:R1:W2:Y:S02]  /*9430*/  SYNCS.PHASECHK.TRANS64.TRYWAIT P0, [R0+URZ], R2 ;  /* 0x00000002000075a7 */ /* 0x0022a400080011ff */
[----:B--2---:R-:W-:Y:S05]  /*9440*/  @!P0 NANOSLEEP.SYNCS 0x989680 ;  /* 0x009896800000895d */ /* 0x004fea0003900000 */
[----:B------:R-:W2:Y:S02]  /*9450*/  @!P0 SYNCS.PHASECHK.TRANS64 P0, [R0+URZ], R2 ;  /* 0x00000002000085a7 */ /* 0x000ea400080010ff */
[----:B--2---:R-:W-:Y:S05]  /*9460*/  @!P0 BRA `(.L_x_189) ;  /* 0xfffffffc00f08947 */ /* 0x004fea000383ffff */
[----:B------:R-:W-:Y:S05]  /*9470*/  BRA `(.L_x_190) ;  /* 0xffffffa400e07947 */ /* 0x000fea000383ffff */
.L_x_63:
[----:B------:R-:W-:-:S07]  /*9480*/  MOV R0, UR4 ;  /* 0x0000000400007c02 */ /* 0x000fce0008000f00 */
.L_x_191:
[----:B-1----:R1:W2:Y:S02]  /*9490*/  SYNCS.PHASECHK.TRANS64.TRYWAIT P0, [R0+URZ], R2 ;  /* 0x00000002000075a7 */ /* 0x0022a400080011ff */
[----:B--2---:R-:W-:Y:S05]  /*94a0*/  @!P0 NANOSLEEP.SYNCS 0x989680 ;  /* 0x009896800000895d */ /* 0x004fea0003900000 */
[----:B------:R-:W2:Y:S02]  /*94b0*/  @!P0 SYNCS.PHASECHK.TRANS64 P0, [R0+URZ], R2 ;  /* 0x00000002000085a7 */ /* 0x000ea400080010ff */
[----:B--2---:R-:W-:Y:S05]  /*94c0*/  @!P0 BRA `(.L_x_191) ;  /* 0xfffffffc00f08947 */ /* 0x004fea000383ffff */
[----:B------:R-:W-:Y:S05]  /*94d0*/  BRA `(.L_x_192) ;  /* 0xffffffa400f07947 */ /* 0x000fea000383ffff */
.L_x_64:
[----:B------:R-:W-:-:S07]  /*94e0*/  MOV R0, UR4 ;  /* 0x0000000400007c02 */ /* 0x000fce0008000f00 */
.L_x_193:
[----:B-1----:R1:W2:Y:S02]  /*94f0*/  SYNCS.PHASECHK.TRANS64.TRYWAIT P0, [R0+URZ], R2 ;  /* 0x00000002000075a7 */ /* 0x0022a400080011ff */
[----:B--2---:R-:W-:Y:S05]  /*9500*/  @!P0 NANOSLEEP.SYNCS 0x989680 ;  /* 0x009896800000895d */ /* 0x004fea0003900000 */
[----:B------:R-:W2:Y:S02]  /*9510*/  @!P0 SYNCS.PHASECHK.TRANS64 P0, [R0+URZ], R2 ;  /* 0x00000002000085a7 */ /* 0x000ea400080010ff */
[----:B--2---:R-:W-:Y:S05]  /*9520*/  @!P0 BRA `(.L_x_193) ;  /* 0xfffffffc00f08947 */ /* 0x004fea000383ffff */
[----:B------:R-:W-:Y:S05]  /*9530*/  BRA `(.L_x_194) ;  /* 0xffffffa800007947 */ /* 0x000fea000383ffff */
.L_x_65:
[----:B------:R-:W-:-:S07]  /*9540*/  MOV R0, UR4 ;  /* 0x0000000400007c02 */ /* 0x000fce0008000f00 */
.L_x_195:
[----:B-1----:R1:W2:Y:S02]  /*9550*/  SYNCS.PHASECHK.TRANS64.TRYWAIT P0, [R0+URZ], R2 ;  /* 0x00000002000075a7 */ /* 0x0022a400080011ff */
[----:B--2---:R-:W-:Y:S05]  /*9560*/  @!P0 NANOSLEEP.SYNCS 0x989680 ;  /* 0x009896800000895d */ /* 0x004fea0003900000 */
[----:B------:R-:W2:Y:S02]  /*9570*/  @!P0 SYNCS.PHASECHK.TRANS64 P0, [R0+URZ], R2 ;  /* 0x00000002000085a7 */ /* 0x000ea400080010ff */
[----:B--2---:R-:W-:Y:S05]  /*9580*/  @!P0 BRA `(.L_x_195) ;  /* 0xfffffffc00f08947 */ /* 0x004fea000383ffff */
[----:B------:R-:W-:Y:S05]  /*9590*/  BRA `(.L_x_196) ;  /* 0xffffffa800107947 */ /* 0x000fea000383ffff */
.L_x_66:
[----:B------:R-:W-:-:S07]  /*95a0*/  MOV R0, UR4 ;  /* 0x0000000400007c02 */ /* 0x000fce0008000f00 */
.L_x_197:
[----:B-1----:R1:W2:Y:S02]  /*95b0*/  SYNCS.PHASECHK.TRANS64.TRYWAIT P0, [R0+URZ], R2 ;  /* 0x00000002000075a7 */ /* 0x0022a400080011ff */
[----:B--2---:R-:W-:Y:S05]  /*95c0*/  @!P0 NANOSLEEP.SYNCS 0x989680 ;  /* 0x009896800000895d */ /* 0x004fea0003900000 */
[----:B------:R-:W2:Y:S02]  /*95d0*/  @!P0 SYNCS.PHASECHK.TRANS64 P0, [R0+URZ], R2 ;  /* 0x00000002000085a7 */ /* 0x000ea400080010ff */
[----:B--2---:R-:W-:Y:S05]  /*95e0*/  @!P0 BRA `(.L_x_197) ;  /* 0xfffffffc00f08947 */ /* 0x004fea000383ffff */
[----:B------:R-:W-:Y:S05]  /*95f0*/  BRA `(.L_x_198) ;  /* 0xffffffa800207947 */ /* 0x000fea000383ffff */
.L_x_69:
[----:B------:R-:W-:-:S07]  /*9600*/  MOV R4, UR45 ;  /* 0x0000002d00047c02 */ /* 0x000fce0008000f00 */
.L_x_199:
[----:B-1----:R1:W2:Y:S02]  /*9610*/  SYNCS.PHASECHK.TRANS64.TRYWAIT P1, [R4+URZ+0x258], R6 ;  /* 0x00025806040075a7 */ /* 0x0022a400080211ff */
[----:B--2---:R-:W-:Y:S05]  /*9620*/  @!P1 NANOSLEEP.SYNCS 0x989680 ;  /* 0x009896800000995d */ /* 0x004fea0003900000 */
[----:B------:R-:W2:Y:S02]  /*9630*/  @!P1 SYNCS.PHASECHK.TRANS64 P1, [R4+URZ+0x258], R6 ;  /* 0x00025806040095a7 */ /* 0x000ea400080210ff */
[----:B--2---:R-:W-:Y:S05]  /*9640*/  @!P1 BRA `(.L_x_199) ;  /* 0xfffffffc00f09947 */ /* 0x004fea000383ffff */
[----:B------:R-:W-:Y:S05]  /*9650*/  BRA `(.L_x_200) ;  /* 0xffffffa800887947 */ /* 0x000fea000383ffff */
.L_x_70:
[----:B-1----:R-:W-:-:S07]  /*9660*/  MOV R4, UR45 ;  /* 0x0000002d00047c02 */ /* 0x002fce0008000f00 */
.L_x_201:
[----:B-1----:R1:W2:Y:S02]  /*9670*/  SYNCS.PHASECHK.TRANS64.TRYWAIT P1, [R4+URZ+0x250], R5 ;  /* 0x00025005040075a7 */ /* 0x0022a400080211ff */
[----:B--2---:R-:W-:Y:S05]  /*9680*/  @!P1 NANOSLEEP.SYNCS 0x989680 ;  /* 0x009896800000995d */ /* 0x004fea0003900000 */
[----:B------:R-:W2:Y:S02]  /*9690*/  @!P1 SYNCS.PHASECHK.TRANS64 P1, [R4+URZ+0x250], R5 ;  /* 0x00025005040095a7 */ /* 0x000ea400080210ff */
[----:B--2---:R-:W-:Y:S05]  /*96a0*/  @!P1 BRA `(.L_x_201) ;  /* 0xfffffffc00f09947 */ /* 0x004fea000383ffff */
[----:B------:R-:W-:Y:S05]  /*96b0*/  BRA `(.L_x_202) ;  /* 0xffffffa800907947 */ /* 0x000fea000383ffff */
.L_x_78:
[----:B------:R-:W-:-:S07]  /*96c0*/  MOV R0, UR6 ;  /* 0x0000000600007c02 */ /* 0x000fce0008000f00 */
.L_x_203:
[----:B-1----:R1:W2:Y:S02]  /*96d0*/  SYNCS.PHASECHK.TRANS64.TRYWAIT P0, [R0+URZ+0x250], R4 ;  /* 0x00025004000075a7 */ /* 0x0022a400080011ff */
[----:B--2---:R-:W-:Y:S05]  /*96e0*/  @!P0 NANOSLEEP.SYNCS 0x989680 ;  /* 0x009896800000895d */ /* 0x004fea0003900000 */
[----:B------:R-:W2:Y:S02]  /*96f0*/  @!P0 SYNCS.PHASECHK.TRANS64 P0, [R0+URZ+0x250], R4 ;  /* 0x00025004000085a7 */ /* 0x000ea400080010ff */
[----:B--2---:R-:W-:Y:S05]  /*9700*/  @!P0 BRA `(.L_x_203) ;  /* 0xfffffffc00f08947 */ /* 0x004fea000383ffff */
[----:B------:R-:W-:Y:S05]  /*9710*/  BRA `(.L_x_204) ;  /* 0xffffffac00f87947 */ /* 0x000fea000383ffff */
.L_x_79:
[----:B------:R-:W-:-:S07]  /*9720*/  MOV R4, UR8 ;  /* 0x0000000800047c02 */ /* 0x000fce0008000f00 */
.L_x_205:
[----:B-1----:R1:W2:Y:S02]  /*9730*/  SYNCS.PHASECHK.TRANS64.TRYWAIT P0, [R4+URZ+0x270], R0 ;  /* 0x00027000040075a7 */ /* 0x0022a400080011ff */
[----:B--2---:R-:W-:Y:S05]  /*9740*/  @!P0 NANOSLEEP.SYNCS 0x989680 ;  /* 0x009896800000895d */ /* 0x004fea0003900000 */
[----:B------:R-:W2:Y:S02]  /*9750*/  @!P0 SYNCS.PHASECHK.TRANS64 P0, [R4+URZ+0x270], R0 ;  /* 0x00027000040085a7 */ /* 0x000ea400080010ff */
[----:B--2---:R-:W-:Y:S05]  /*9760*/  @!P0 BRA `(.L_x_205) ;  /* 0xfffffffc00f08947 */ /* 0x004fea000383ffff */
[----:B------:R-:W-:Y:S05]  /*9770*/  BRA `(.L_x_206) ;  /* 0xffffffb000147947 */ /* 0x000fea000383ffff */
.L_x_82:
[----:B-1----:R-:W-:Y:S07]  /*9780*/  MOV R0, UR7 ;  /* 0x0000000700007c02 */ /* 0x002fee0008000f00 */
.L_x_207:
[----:B-1----:R1:W2:Y:S02]  /*9790*/  SYNCS.PHASECHK.TRANS64.TRYWAIT P0, [R0+URZ], R5 ;  /* 0x00000005000075a7 */ /* 0x0022a400080011ff */
[----:B--2---:R-:W-:Y:S05]  /*97a0*/  @!P0 NANOSLEEP.SYNCS 0x989680 ;  /* 0x009896800000895d */ /* 0x004fea0003900000 */
[----:B------:R-:W2:Y:S02]  /*97b0*/  @!P0 SYNCS.PHASECHK.TRANS64 P0, [R0+URZ], R5 ;  /* 0x00000005000085a7 */ /* 0x000ea400080010ff */
[----:B--2---:R-:W-:Y:S05]  /*97c0*/  @!P0 BRA `(.L_x_207) ;  /* 0xfffffffc00f08947 */ /* 0x004fea000383ffff */
[----:B------:R-:W-:Y:S05]  /*97d0*/  BRA `(.L_x_81) ;  /* 0xffffffb000387947 */ /* 0x000fea000383ffff */
.L_x_85:
[----:B------:R-:W-:-:S07]  /*97e0*/  MOV R0, UR5 ;  /* 0x0000000500007c02 */ /* 0x000fce0008000f00 */
.L_x_208:
[----:B-1----:R1:W3:Y:S02]  /*97f0*/  SYNCS.PHASECHK.TRANS64.TRYWAIT P0, [R0+URZ], R2 ;  /* 0x00000002000075a7 */ /* 0x0022e400080011ff */
[----:B---3--:R-:W-:Y:S05]  /*9800*/  @!P0 NANOSLEEP.SYNCS 0x989680 ;  /* 0x009896800000895d */ /* 0x008fea0003900000 */
[----:B------:R-:W3:Y:S02]  /*9810*/  @!P0 SYNCS.PHASECHK.TRANS64 P0, [R0+URZ], R2 ;  /* 0x00000002000085a7 */ /* 0x000ee400080010ff */
[----:B---3--:R-:W-:Y:S05]  /*9820*/  @!P0 BRA `(.L_x_208) ;  /* 0xfffffffc00f08947 */ /* 0x008fea000383ffff */
[----:B------:R-:W-:Y:S05]  /*9830*/  BRA `(.L_x_209) ;  /* 0xffffffb000e47947 */ /* 0x000fea000383ffff */
.L_x_86:
[----:B------:R-:W-:-:S07]  /*9840*/  MOV R0, UR7 ;  /* 0x0000000700007c02 */ /* 0x000fce0008000f00 */
.L_x_210:
[----:B-1----:R1:W3:Y:S02]  /*9850*/  SYNCS.PHASECHK.TRANS64.TRYWAIT P0, [R0+URZ], R2 ;  /* 0x00000002000075a7 */ /* 0x0022e400080011ff */
[----:B---3--:R-:W-:Y:S05]  /*9860*/  @!P0 NANOSLEEP.SYNCS 0x989680 ;  /* 0x009896800000895d */ /* 0x008fea0003900000 */
[----:B------:R-:W3:Y:S02]  /*9870*/  @!P0 SYNCS.PHASECHK.TRANS64 P0, [R0+URZ], R2 ;  /* 0x00000002000085a7 */ /* 0x000ee400080010ff */
[----:B---3--:R-:W-:Y:S05]  /*9880*/  @!P0 BRA `(.L_x_210) ;  /* 0xfffffffc00f08947 */ /* 0x008fea000383ffff */
[----:B------:R-:W-:Y:S05]  /*9890*/  BRA `(.L_x_211) ;  /* 0xffffffb000f07947 */ /* 0x000fea000383ffff */
.L_x_91:
[----:B------:R-:W-:Y:S07]  /*98a0*/  MOV R0, UR22 ;  /* 0x0000001600007c02 */ /* 0x000fee0008000f00 */
.L_x_212:
[----:B--2---:R2:W3:Y:S02]  /*98b0*/  SYNCS.PHASECHK.TRANS64.TRYWAIT P0, [R0+URZ+0x250], R2 ;  /* 0x00025002000075a7 */ /* 0x0044e400080011ff */
[----:B---3--:R-:W-:Y:S05]  /*98c0*/  @!P0 NANOSLEEP.SYNCS 0x989680 ;  /* 0x009896800000895d */ /* 0x008fea0003900000 */
[----:B------:R-:W3:Y:S02]  /*98d0*/  @!P0 SYNCS.PHASECHK.TRANS64 P0, [R0+URZ+0x250], R2 ;  /* 0x00025002000085a7 */ /* 0x000ee400080010ff */
[----:B---3--:R-:W-:Y:S05]  /*98e0*/  @!P0 BRA `(.L_x_212) ;  /* 0xfffffffc00f08947 */ /* 0x008fea000383ffff */
[----:B------:R-:W-:Y:S05]  /*98f0*/  BRA `(.L_x_213) ;  /* 0xffffffb800107947 */ /* 0x000fea000383ffff */
.L_x_94:
[----:B------:R-:W-:Y:S07]  /*9900*/  MOV R0, UR22 ;  /* 0x0000001600007c02 */ /* 0x000fee0008000f00 */
.L_x_214:
[----:B-1----:R1:W2:Y:S02]  /*9910*/  SYNCS.PHASECHK.TRANS64.TRYWAIT P0, [R0+URZ+0x248], R2 ;  /* 0x00024802000075a7 */ /* 0x0022a400080011ff */
[----:B--2---:R-:W-:Y:S05]  /*9920*/  @!P0 NANOSLEEP.SYNCS 0x989680 ;  /* 0x009896800000895d */ /* 0x004fea0003900000 */
[----:B------:R-:W2:Y:S02]  /*9930*/  @!P0 SYNCS.PHASECHK.TRANS64 P0, [R0+URZ+0x248], R2 ;  /* 0x00024802000085a7 */ /* 0x000ea400080010ff */
[----:B--2---:R-:W-:Y:S05]  /*9940*/  @!P0 BRA `(.L_x_214) ;  /* 0xfffffffc00f08947 */ /* 0x004fea000383ffff */
[----:B------:R-:W-:Y:S05]  /*9950*/  BRA `(.L_x_93) ;  /* 0xffffffb800e87947 */ /* 0x000fea000383ffff */
.L_x_97:
[----:B------:R-:W-:Y:S07]  /*9960*/  MOV R0, UR22 ;  /* 0x0000001600007c02 */ /* 0x000fee0008000f00 */
.L_x_215:
[----:B-1----:R1:W2:Y:S02]  /*9970*/  SYNCS.PHASECHK.TRANS64.TRYWAIT P0, [R0+URZ+0x230], R14 ;  /* 0x0002300e000075a7 */ /* 0x0022a400080011ff */
[----:B--2---:R-:W-:Y:S05]  /*9980*/  @!P0 NANOSLEEP.SYNCS 0x989680 ;  /* 0x009896800000895d */ /* 0x004fea0003900000 */
[----:B------:R-:W2:Y:S02]  /*9990*/  @!P0 SYNCS.PHASECHK.TRANS64 P0, [R0+URZ+0x230], R14 ;  /* 0x0002300e000085a7 */ /* 0x000ea400080010ff */
[----:B--2---:R-:W-:Y:S05]  /*99a0*/  @!P0 BRA `(.L_x_215) ;  /* 0xfffffffc00f08947 */ /* 0x004fea000383ffff */
[----:B------:R-:W-:Y:S05]  /*99b0*/  BRA `(.L_x_216) ;  /* 0xffffffbc00a07947 */ /* 0x000fea000383ffff */
.L_x_98:
[----:B------:R-:W-:Y:S07]  /*99c0*/  MOV R0, UR22 ;  /* 0x0000001600007c02 */ /* 0x000fee0008000f00 */
.L_x_217:
[----:B-1----:R1:W2:Y:S02]  /*99d0*/  SYNCS.PHASECHK.TRANS64.TRYWAIT P0, [R0+URZ+0x238], R14 ;  /* 0x0002380e000075a7 */ /* 0x0022a400080011ff */
[----:B--2---:R-:W-:Y:S05]  /*99e0*/  @!P0 NANOSLEEP.SYNCS 0x989680 ;  /* 0x009896800000895d */ /* 0x004fea0003900000 */
[----:B------:R-:W2:Y:S02]  /*99f0*/  @!P0 SYNCS.PHASECHK.TRANS64 P0, [R0+URZ+0x238], R14 ;  /* 0x0002380e000085a7 */ /* 0x000ea400080010ff */
[----:B--2---:R-:W-:Y:S05]  /*9a00*/  @!P0 BRA `(.L_x_217) ;  /* 0xfffffffc00f08947 */ /* 0x004fea000383ffff */
[----:B------:R-:W-:Y:S05]  /*9a10*/  BRA `(.L_x_218) ;  /* 0xffffffc000147947 */ /* 0x000fea000383ffff */
.L_x_100:
[----:B------:R-:W-:-:S07]  /*9a20*/  MOV R0, UR22 ;  /* 0x0000001600007c02 */ /* 0x000fce0008000f00 */
.L_x_219:
[----:B-1----:R1:W3:Y:S02]  /*9a30*/  SYNCS.PHASECHK.TRANS64.TRYWAIT P0, [R0+URZ+0x230], R2 ;  /* 0x00023002000075a7 */ /* 0x0022e400080011ff */
[----:B---3--:R-:W-:Y:S05]  /*9a40*/  @!P0 NANOSLEEP.SYNCS 0x989680 ;  /* 0x009896800000895d */ /* 0x008fea0003900000 */
[----:B------:R-:W3:Y:S02]  /*9a50*/  @!P0 SYNCS.PHASECHK.TRANS64 P0, [R0+URZ+0x230], R2 ;  /* 0x00023002000085a7 */ /* 0x000ee400080010ff */
[----:B---3--:R-:W-:Y:S05]  /*9a60*/  @!P0 BRA `(.L_x_219) ;  /* 0xfffffffc00f08947 */ /* 0x008fea000383ffff */
[----:B------:R-:W-:Y:S05]  /*9a70*/  BRA `(.L_x_220) ;  /* 0xffffffc000787947 */ /* 0x000fea000383ffff */
.L_x_102:
[----:B------:R-:W-:Y:S07]  /*9a80*/  MOV R0, UR51 ;  /* 0x0000003300007c02 */ /* 0x000fee0008000f00 */
.L_x_221:
[----:B-1----:R1:W2:Y:S02]  /*9a90*/  SYNCS.PHASECHK.TRANS64.TRYWAIT P0, [R0+URZ+0x250], R2 ;  /* 0x00025002000075a7 */ /* 0x0022a400080011ff */
[----:B--2---:R-:W-:Y:S05]  /*9aa0*/  @!P0 NANOSLEEP.SYNCS 0x989680 ;  /* 0x009896800000895d */ /* 0x004fea0003900000 */
[----:B------:R-:W2:Y:S02]  /*9ab0*/  @!P0 SYNCS.PHASECHK.TRANS64 P0, [R0+URZ+0x250], R2 ;  /* 0x00025002000085a7 */ /* 0x000ea400080010ff */
[----:B--2---:R-:W-:Y:S05]  /*9ac0*/  @!P0 BRA `(.L_x_221) ;  /* 0xfffffffc00f08947 */ /* 0x004fea000383ffff */
[----:B------:R-:W-:Y:S05]  /*9ad0*/  BRA `(.L_x_222) ;  /* 0xffffffc4004c7947 */ /* 0x000fea000383ffff */
.L_x_113:
[----:B---3--:R3:W1:Y:S02]  /*9ae0*/  SYNCS.PHASECHK.TRANS64.TRYWAIT P1, [R0+URZ+0x220], R5 ;  /* 0x00022005000075a7 */ /* 0x00866400080211ff */
[----:B-1----:R-:W-:Y:S05]  /*9af0*/  @!P1 NANOSLEEP.SYNCS 0x989680 ;  /* 0x009896800000995d */ /* 0x002fea0003900000 */
[----:B------:R-:W1:Y:S02]  /*9b00*/  @!P1 SYNCS.PHASECHK.TRANS64 P1, [R0+URZ+0x220], R5 ;  /* 0x00022005000095a7 */ /* 0x000e6400080210ff */
[----:B-1----:R-:W-:Y:S05]  /*9b10*/  @!P1 BRA `(.L_x_113) ;  /* 0xfffffffc00f09947 */ /* 0x002fea000383ffff */
[----:B------:R-:W-:Y:S05]  /*9b20*/  BRA `(.L_x_112) ;  /* 0xffffffd000847947 */ /* 0x000fea000383ffff */
.L_x_115:
[----:B---3--:R3:W4:Y:S02]  /*9b30*/  SYNCS.PHASECHK.TRANS64.TRYWAIT P0, [R120+URZ+0x260], R3 ;  /* 0x00026003780075a7 */ /* 0x00872400080011ff */
[----:B----4-:R-:W-:Y:S05]  /*9b40*/  @!P0 NANOSLEEP.SYNCS 0x989680 ;  /* 0x009896800000895d */ /* 0x010fea0003900000 */
[----:B------:R-:W4:Y:S02]  /*9b50*/  @!P0 SYNCS.PHASECHK.TRANS64 P0, [R120+URZ+0x260], R3 ;  /* 0x00026003780085a7 */ /* 0x000f2400080010ff */
[----:B----4-:R-:W-:Y:S05]  /*9b60*/  @!P0 BRA `(.L_x_115) ;  /* 0xfffffffc00f08947 */ /* 0x010fea000383ffff */
[----:B------:R-:W-:Y:S05]  /*9b70*/  BRA `(.L_x_114) ;  /* 0xffffffd000d47947 */ /* 0x000fea000383ffff */
.L_x_124:
[----:B---3--:R3:W4:Y:S02]  /*9b80*/  SYNCS.PHASECHK.TRANS64.TRYWAIT P0, [R2+URZ+0x220], R0 ;  /* 0x00022000020075a7 */ /* 0x00872400080011ff */
[----:B----4-:R-:W-:Y:S05]  /*9b90*/  @!P0 NANOSLEEP.SYNCS 0x989680 ;  /* 0x009896800000895d */ /* 0x010fea0003900000 */
[----:B------:R-:W4:Y:S02]  /*9ba0*/  @!P0 SYNCS.PHASECHK.TRANS64 P0, [R2+URZ+0x220], R0 ;  /* 0x00022000020085a7 */ /* 0x000f2400080010ff */
[----:B----4-:R-:W-:Y:S05]  /*9bb0*/  @!P0 BRA `(.L_x_124) ;  /* 0xfffffffc00f08947 */ /* 0x010fea000383ffff */
[----:B------:R-:W-:Y:S05]  /*9bc0*/  BRA `(.L_x_123) ;  /* 0xffffffdc00d87947 */ /* 0x000fea000383ffff */
        .weak           $__internal_0_$__cuda_sm10x_tcgen05_guardrail_trap_col_being_dealloced_not_returned_by_alloc
        .type           $__internal_0_$__cuda_sm10x_tcgen05_guardrail_trap_col_being_dealloced_not_returned_by_alloc,@function
        .size           $__internal_0_$__cuda_sm10x_tcgen05_guardrail_trap_col_being_dealloced_not_returned_by_alloc,($__internal_1_$__cuda_sm10x_tcgen05_guardrail_trap_phase_invalid_during_alloc - $__internal_0_$__cuda_sm10x_tcgen05_guardrail_trap_col_being_dealloced_not_returned_by_alloc)
$__internal_0_$__cuda_sm10x_tcgen05_guardrail_trap_col_being_dealloced_not_returned_by_alloc:
[----:B------:R-:W-:Y:S05]  /*9bd0*/  BPT.TRAP 0x1 ;  /* 0x000000040000795c */ /* 0x000fea0000300000 */
[----:B------:R-:W-:-:S04]  /*9be0*/  HFMA2 R3, -RZ, RZ, 0, 0 ;  /* 0x00000000ff037431 */ /* 0x000fc800000001ff */
[----:B------:R-:W-:Y:S05]  /*9bf0*/  RET.REL.NODEC R2 `(_ZN7cutlass13device_kernelINS_4conv6kernel13ConvUniversalINS1_16ConvProblemShapeILNS1_8OperatorE1ELi2EEENS1_10collective14CollectiveConvINS1_47MainloopSm100TmaUmmaWarpSpecializedImplicitGemmILS5_1ELi34ELi2ELi1ELi2EN4cute5tupleIJNSA_1CILi1EEESD_SD_EEEEENSB_IJNSC_ILi64EEENSC_ILi128EEENSB_IJNSC_ILi32EEEEEEEEENS_12float_e4m3_tESL_NSA_8TiledMMAINSA_8MMA_AtomIJNSA_10MMA_TraitsINSA_19SM100_MMA_F8F6F4_SSEJSL_SL_fSG_SH_NSA_17integral_constantINSA_4UMMA5MajorELSS_0EEENSQ_ISS_LSS_1EEENSQ_INSR_7ScaleInELSV_0EEESW_EEEEEENSA_6LayoutISE_NSB_IJNSC_ILi0EEES10_S10_EEEEENSB_IJNSA_10UnderscoreES13_S13_EEEEENS7_6detail27Sm100ImplicitGemmTileTraitsINSA_20SM90_TMA_LOAD_IM2COLENSA_14ComposedLayoutINSA_7SwizzleILi1ELi4ELi3EEENSA_18smem_ptr_flag_bitsILi8EEENSZ_INSB_IJNSC_ILi8EEESI_EEENSB_IJSI_SD_EEEEEEEvEENS17_INSA_13SM90_TMA_LOADENS19_INS1A_ILi3ELi4ELi3EEES1D_NSZ_INSB_IJSH_S1E_EEENSB_IJSD_SH_EEEEEEEvEEEENS_8epilogue10collective18CollectiveEpilogueINS1S_23Sm100TmaWarpSpecializedILi2ELi2ELi32ELb0ELb0EEEJSK_NSB_IJNSZ_ISG_SD_EES1X_EEESL_NSB_IJNSB_IJlllEEESD_S10_EEESL_S20_NS1S_6fusion15FusionCallbacksIS1W_NS21_17LinearCombinationISL_fSL_fLNS_15FloatRoundStyleE2EEESK_S1Y_JEEENSA_5SM1004TMEM4LOAD26SM100_TMEM_LOAD_16dp32b32xES18_NS19_INS1A_ILi2ELi4ELi3EEES1D_NSZ_INSB_IJS1E_SG_EEENSB_IJSG_SD_EEEEEEENSA_39AutoVectorizingCopyWithAssumedAlignmentILi128EEENSA_21SM90_TMA_STORE_IM2COLES2F_S2H_S2H_EEEvvEEEEvNT_6ParamsE) ;  /* 0xffffff6402007950 */ /* 0x000fea0003c3ffff */
        .weak           $__internal_1_$__cuda_sm10x_tcgen05_guardrail_trap_phase_invalid_during_alloc
        .type           $__internal_1_$__cuda_sm10x_tcgen05_guardrail_trap_phase_invalid_during_alloc,@function
        .size           $__internal_1_$__cuda_sm10x_tcgen05_guardrail_trap_phase_invalid_during_alloc,($__internal_2_$__cuda_sm10x_tcgen05_guardrail_trap_unallocated_columns_being_dealloced - $__internal_1_$__cuda_sm10x_tcgen05_guardrail_trap_phase_invalid_during_alloc)
$__internal_1_$__cuda_sm10x_tcgen05_guardrail_trap_phase_invalid_during_alloc:
[----:B------:R-:W-:Y:S05]  /*9c00*/  BPT.TRAP 0x1 ;  /* 0x000000040000795c */ /* 0x000fea0000300000 */
[----:B------:R-:W-:-:S04]  /*9c10*/  MOV R3, 0x0 ;  /* 0x0000000000037802 */ /* 0x000fc80000000f00 */
[----:B------:R-:W-:Y:S05]  /*9c20*/  RET.REL.NODEC R2 `(_ZN7cutlass13device_kernelINS_4conv6kernel13ConvUniversalINS1_16ConvProblemShapeILNS1_8OperatorE1ELi2EEENS1_10collective14CollectiveConvINS1_47MainloopSm100TmaUmmaWarpSpecializedImplicitGemmILS5_1ELi34ELi2ELi1ELi2EN4cute5tupleIJNSA_1CILi1EEESD_SD_EEEEENSB_IJNSC_ILi64EEENSC_ILi128EEENSB_IJNSC_ILi32EEEEEEEEENS_12float_e4m3_tESL_NSA_8TiledMMAINSA_8MMA_AtomIJNSA_10MMA_TraitsINSA_19SM100_MMA_F8F6F4_SSEJSL_SL_fSG_SH_NSA_17integral_constantINSA_4UMMA5MajorELSS_0EEENSQ_ISS_LSS_1EEENSQ_INSR_7ScaleInELSV_0EEESW_EEEEEENSA_6LayoutISE_NSB_IJNSC_ILi0EEES10_S10_EEEEENSB_IJNSA_10UnderscoreES13_S13_EEEEENS7_6detail27Sm100ImplicitGemmTileTraitsINSA_20SM90_TMA_LOAD_IM2COLENSA_14ComposedLayoutINSA_7SwizzleILi1ELi4ELi3EEENSA_18smem_ptr_flag_bitsILi8EEENSZ_INSB_IJNSC_ILi8EEESI_EEENSB_IJSI_SD_EEEEEEEvEENS17_INSA_13SM90_TMA_LOADENS19_INS1A_ILi3ELi4ELi3EEES1D_NSZ_INSB_IJSH_S1E_EEENSB_IJSD_SH_EEEEEEEvEEEENS_8epilogue10collective18CollectiveEpilogueINS1S_23Sm100TmaWarpSpecializedILi2ELi2ELi32ELb0ELb0EEEJSK_NSB_IJNSZ_ISG_SD_EES1X_EEESL_NSB_IJNSB_IJlllEEESD_S10_EEESL_S20_NS1S_6fusion15FusionCallbacksIS1W_NS21_17LinearCombinationISL_fSL_fLNS_15FloatRoundStyleE2EEESK_S1Y_JEEENSA_5SM1004TMEM4LOAD26SM100_TMEM_LOAD_16dp32b32xES18_NS19_INS1A_ILi2ELi4ELi3EEES1D_NSZ_INSB_IJS1E_SG_EEENSB_IJSG_SD_EEEEEEENSA_39AutoVectorizingCopyWithAssumedAlignmentILi128EEENSA_21SM90_TMA_STORE_IM2COLES2F_S2H_S2H_EEEvvEEEEvNT_6ParamsE) ;  /* 0xffffff6002f47950 */ /* 0x000fea0003c3ffff */
        .weak           $__internal_2_$__cuda_sm10x_tcgen05_guardrail_trap_unallocated_columns_being_dealloced
        .type           $__internal_2_$__cuda_sm10x_tcgen05_guardrail_trap_unallocated_columns_being_dealloced,@function
        .size           $__internal_2_$__cuda_sm10x_tcgen05_guardrail_trap_unallocated_columns_being_dealloced,(.L_x_224 - $__internal_2_$__cuda_sm10x_tcgen05_guardrail_trap_unallocated_columns_being_dealloced)
$__internal_2_$__cuda_sm10x_tcgen05_guardrail_trap_unallocated_columns_being_dealloced:
[----:B------:R-:W-:Y:S05]  /*9c30*/  BPT.TRAP 0x1 ;  /* 0x000000040000795c */ /* 0x000fea0000300000 */
[----:B------:R-:W-:-:S04]  /*9c40*/  HFMA2 R3, -RZ, RZ, 0, 0 ;  /* 0x00000000ff037431 */ /* 0x000fc800000001ff */
[----:B------:R-:W-:Y:S05]  /*9c50*/  RET.REL.NODEC R2 `(_ZN7cutlass13device_kernelINS_4conv6kernel13ConvUniversalINS1_16ConvProblemShapeILNS1_8OperatorE1ELi2EEENS1_10collective14CollectiveConvINS1_47MainloopSm100TmaUmmaWarpSpecializedImplicitGemmILS5_1ELi34ELi2ELi1ELi2EN4cute5tupleIJNSA_1CILi1EEESD_SD_EEEEENSB_IJNSC_ILi64EEENSC_ILi128EEENSB_IJNSC_ILi32EEEEEEEEENS_12float_e4m3_tESL_NSA_8TiledMMAINSA_8MMA_AtomIJNSA_10MMA_TraitsINSA_19SM100_MMA_F8F6F4_SSEJSL_SL_fSG_SH_NSA_17integral_constantINSA_4UMMA5MajorELSS_0EEENSQ_ISS_LSS_1EEENSQ_INSR_7ScaleInELSV_0EEESW_EEEEEENSA_6LayoutISE_NSB_IJNSC_ILi0EEES10_S10_EEEEENSB_IJNSA_10UnderscoreES13_S13_EEEEENS7_6detail27Sm100ImplicitGemmTileTraitsINSA_20SM90_TMA_LOAD_IM2COLENSA_14ComposedLayoutINSA_7SwizzleILi1ELi4ELi3EEENSA_18smem_ptr_flag_bitsILi8EEENSZ_INSB_IJNSC_ILi8EEESI_EEENSB_IJSI_SD_EEEEEEEvEENS17_INSA_13SM90_TMA_LOADENS19_INS1A_ILi3ELi4ELi3EEES1D_NSZ_INSB_IJSH_S1E_EEENSB_IJSD_SH_EEEEEEEvEEEENS_8epilogue10collective18CollectiveEpilogueINS1S_23Sm100TmaWarpSpecializedILi2ELi2ELi32ELb0ELb0EEEJSK_NSB_IJNSZ_ISG_SD_EES1X_EEESL_NSB_IJNSB_IJlllEEESD_S10_EEESL_S20_NS1S_6fusion15FusionCallbacksIS1W_NS21_17LinearCombinationISL_fSL_fLNS_15FloatRoundStyleE2EEESK_S1Y_JEEENSA_5SM1004TMEM4LOAD26SM100_TMEM_LOAD_16dp32b32xES18_NS19_INS1A_ILi2ELi4ELi3EEES1D_NSZ_INSB_IJS1E_SG_EEENSB_IJSG_SD_EEEEEEENSA_39AutoVectorizingCopyWithAssumedAlignmentILi128EEENSA_21SM90_TMA_STORE_IM2COLES2F_S2H_S2H_EEEvvEEEEvNT_6ParamsE) ;  /* 0xffffff6002e87950 */ /* 0x000fea0003c3ffff */
.L_x_223:
[----:B------:R-:W-:-:S00]  /*9c60*/  BRA `(.L_x_223) ;  /* 0xfffffffc00fc7947 */ /* 0x000fc0000383ffff */
[----:B------:R-:W-:-:S00]  /*9c70*/  NOP ;  /* 0x0000000000007918 */ /* 0x000fc00000000000 */
        /* <DEDUP_REMOVED lines=8> */
.L_x_224:


//--------------------- .nv.global.init           --------------------------
	.section	.nv.global.init,"aw",@progbits
.nv.global.init:
	.type		$str$29,@object
	.size		$str$29,($str$30 - $str$29)
$str$29:
        /*0000*/ 	.byte	0x28, 0x61, 0x64, 0x64, 0x72, 0x65, 0x73, 0x73, 0x20, 0x26, 0x20, 0x6d, 0x61, 0x73, 0x6b, 0x29
        /*0010*/ 	.byte	0x20, 0x3d, 0x3d, 0x20, 0x30, 0x00
	.type		$str$30,@object
	.size		$str$30,($str$28 - $str$30)
$str$30:
        /*0016*/ 	.byte	0x2f, 0x74, 0x6d, 0x70, 0x2f, 0x63, 0x75, 0x74, 0x6c, 0x61, 0x73, 0x73, 0x5f, 0x73, 0x77, 0x65
        /*0026*/ 	.byte	0x65, 0x70, 0x5f, 0x73, 0x72, 0x63, 0x2f, 0x69, 0x6e, 0x63, 0x6c, 0x75, 0x64, 0x65, 0x2f, 0x63
        /*0036*/ 	.byte	0x75, 0x74, 0x65, 0x2f, 0x70, 0x6f, 0x69, 0x6e, 0x74, 0x65, 0x72, 0x5f, 0x66, 0x6c, 0x61, 0x67
        /*0046*/ 	.byte	0x67, 0x65, 0x64, 0x2e, 0x68, 0x70, 0x70, 0x00
	.type		$str$28,@object
	.size		$str$28,($str$27 - $str$28)
$str$28:
        /*004e*/ 	.byte	0x2f, 0x74, 0x6d, 0x70, 0x2f, 0x63, 0x75, 0x74, 0x6c, 0x61, 0x73, 0x73, 0x5f, 0x73, 0x77, 0x65
        /*005e*/ 	.byte	0x65, 0x70, 0x5f, 0x73, 0x72, 0x63, 0x2f, 0x69, 0x6e, 0x63, 0x6c, 0x75, 0x64, 0x65, 0x2f, 0x63
        /*006e*/ 	.byte	0x75, 0x74, 0x65, 0x2f, 0x61, 0x74, 0x6f, 0x6d, 0x2f, 0x63, 0x6f, 0x70, 0x79, 0x5f, 0x74, 0x72
        /*007e*/ 	.byte	0x61, 0x69, 0x74, 0x73, 0x5f, 0x73, 0x6d, 0x31, 0x30, 0x30, 0x2e, 0x68, 0x70, 0x70, 0x00
	.type		$str$27,@object
	.size		$str$27,(__unnamed_1 - $str$27)
$str$27:
        /*008d*/ 	.byte	0x28, 0x28, 0x75, 0x69, 0x6e, 0x74, 0x33, 0x32, 0x5f, 0x74, 0x28, 0x74, 0x68, 0x72, 0x65, 0x61
        /*009d*/ 	.byte	0x64, 0x49, 0x64, 0x78, 0x2e, 0x78, 0x29, 0x20, 0x2f, 0x20, 0x33, 0x32, 0x29, 0x20, 0x25, 0x20
        /*00ad*/ 	.byte	0x34, 0x29, 0x20, 0x3d, 0x3d, 0x20, 0x28, 0x28, 0x28, 0x74, 0x6d, 0x65, 0x6d, 0x5f, 0x61, 0x64
        /*00bd*/ 	.byte	0x64, 0x72, 0x20, 0x3e, 0x3e, 0x20, 0x31, 0x36, 0x29, 0x20, 0x2f, 0x20, 0x33, 0x32, 0x29, 0x20
        /*00cd*/ 	.byte	0x25, 0x20, 0x34, 0x29, 0x00
	.type		__unnamed_1,@object
	.size		__unnamed_1,(__unnamed_2 - __unnamed_1)
__unnamed_1:
        /*00d2*/ 	.byte	0x61, 0x75, 0x74, 0x6f, 0x20, 0x63, 0x75, 0x74, 0x65, 0x3a, 0x3a, 0x61, 0x73, 0x5f, 0x70, 0x6f
        /* <DEDUP_REMOVED lines=24> */
        /*0262*/ 	.byte	0x3c, 0x34, 0x30, 0x39, 0x36, 0x3e, 0x3e, 0x3e, 0x3e, 0x5d, 0x00
	.type		__unnamed_2,@object
	.size		__unnamed_2,(.L_2 - __unnamed_2)
__unnamed_2:
        /* <DEDUP_REMOVED lines=40> */
        /*04ed*/ 	.byte	0x74, 0x65, 0x3a, 0x3a, 0x43, 0x3c, 0x30, 0x3e, 0x3e, 0x3e, 0x3e, 0x5d, 0x00
.L_2:


//--------------------- .nv.shared._ZN7cutlass13device_kernelINS_4conv6kernel13ConvUniversalINS1_16ConvProblemShapeILNS1_8OperatorE1ELi2EEENS1_10collective14CollectiveConvINS1_47MainloopSm100TmaUmmaWarpSpecializedImplicitGemmILS5_1ELi34ELi2ELi1ELi2EN4cute5tupleIJNSA_1CILi1EEESD_SD_EEEEENSB_IJNSC_ILi64EEENSC_ILi128EEENSB_IJNSC_ILi32EEEEEEEEENS_12float_e4m3_tESL_NSA_8TiledMMAINSA_8MMA_AtomIJNSA_10MMA_TraitsINSA_19SM100_MMA_F8F6F4_SSEJSL_SL_fSG_SH_NSA_17integral_constantINSA_4UMMA5MajorELSS_0EEENSQ_ISS_LSS_1EEENSQ_INSR_7ScaleInELSV_0EEESW_EEEEEENSA_6LayoutISE_NSB_IJNSC_ILi0EEES10_S10_EEEEENSB_IJNSA_10UnderscoreES13_S13_EEEEENS7_6detail27Sm100ImplicitGemmTileTraitsINSA_20SM90_TMA_LOAD_IM2COLENSA_14ComposedLayoutINSA_7SwizzleILi1ELi4ELi3EEENSA_18smem_ptr_flag_bitsILi8EEENSZ_INSB_IJNSC_ILi8EEESI_EEENSB_IJSI_SD_EEEEEEEvEENS17_INSA_13SM90_TMA_LOADENS19_INS1A_ILi3ELi4ELi3EEES1D_NSZ_INSB_IJSH_S1E_EEENSB_IJSD_SH_EEEEEEEvEEEENS_8epilogue10collective18CollectiveEpilogueINS1S_23Sm100TmaWarpSpecializedILi2ELi2ELi32ELb0ELb0EEEJSK_NSB_IJNSZ_ISG_SD_EES1X_EEESL_NSB_IJNSB_IJlllEEESD_S10_EEESL_S20_NS1S_6fusion15FusionCallbacksIS1W_NS21_17LinearCombinationISL_fSL_fLNS_15FloatRoundStyleE2EEESK_S1Y_JEEENSA_5SM1004TMEM4LOAD26SM100_TMEM_LOAD_16dp32b32xES18_NS19_INS1A_ILi2ELi4ELi3EEES1D_NSZ_INSB_IJS1E_SG_EEENSB_IJSG_SD_EEEEEEENSA_39AutoVectorizingCopyWithAssumedAlignmentILi128EEENSA_21SM90_TMA_STORE_IM2COLES2F_S2H_S2H_EEEvvEEEEvNT_6ParamsE --------------------------
	.section	.nv.shared._ZN7cutlass13device_kernelINS_4conv6kernel13ConvUniversalINS1_16ConvProblemShapeILNS1_8OperatorE1ELi2EEENS1_10collective14CollectiveConvINS1_47MainloopSm100TmaUmmaWarpSpecializedImplicitGemmILS5_1ELi34ELi2ELi1ELi2EN4cute5tupleIJNSA_1CILi1EEESD_SD_EEEEENSB_IJNSC_ILi64EEENSC_ILi128EEENSB_IJNSC_ILi32EEEEEEEEENS_12float_e4m3_tESL_NSA_8TiledMMAINSA_8MMA_AtomIJNSA_10MMA_TraitsINSA_19SM100_MMA_F8F6F4_SSEJSL_SL_fSG_SH_NSA_17integral_constantINSA_4UMMA5MajorELSS_0EEENSQ_ISS_LSS_1EEENSQ_INSR_7ScaleInELSV_0EEESW_EEEEEENSA_6LayoutISE_NSB_IJNSC_ILi0EEES10_S10_EEEEENSB_IJNSA_10UnderscoreES13_S13_EEEEENS7_6detail27Sm100ImplicitGemmTileTraitsINSA_20SM90_TMA_LOAD_IM2COLENSA_14ComposedLayoutINSA_7SwizzleILi1ELi4ELi3EEENSA_18smem_ptr_flag_bitsILi8EEENSZ_INSB_IJNSC_ILi8EEESI_EEENSB_IJSI_SD_EEEEEEEvEENS17_INSA_13SM90_TMA_LOADENS19_INS1A_ILi3ELi4ELi3EEES1D_NSZ_INSB_IJSH_S1E_EEENSB_IJSD_SH_EEEEEEEvEEEENS_8epilogue10collective18CollectiveEpilogueINS1S_23Sm100TmaWarpSpecializedILi2ELi2ELi32ELb0ELb0EEEJSK_NSB_IJNSZ_ISG_SD_EES1X_EEESL_NSB_IJNSB_IJlllEEESD_S10_EEESL_S20_NS1S_6fusion15FusionCallbacksIS1W_NS21_17LinearCombinationISL_fSL_fLNS_15FloatRoundStyleE2EEESK_S1Y_JEEENSA_5SM1004TMEM4LOAD26SM100_TMEM_LOAD_16dp32b32xES18_NS19_INS1A_ILi2ELi4ELi3EEES1D_NSZ_INSB_IJS1E_SG_EEENSB_IJSG_SD_EEEEEEENSA_39AutoVectorizingCopyWithAssumedAlignmentILi128EEENSA_21SM90_TMA_STORE_IM2COLES2F_S2H_S2H_EEEvvEEEEvNT_6ParamsE,"aw",@nobits
	.sectionflags	@""
	.align	16
	.zero		1024


//--------------------- .nv.shared.reserved.0     --------------------------
	.section	.nv.shared.reserved.0,"aw",@nobits
	.weak		__nv_reservedSMEM_offset_0_alias
	.size		__nv_reservedSMEM_offset_0_alias, 0, 64
	.other		__nv_reservedSMEM_offset_0_alias,@"STO_CUDA_RESERVED_SHARED STV_DEFAULT"
__nv_reservedSMEM_offset_0_alias:
	.zero		0
.nv.shared.reserved.0:
	.zero		64
	.weak		__nv_reservedSMEM_tcgen05_partition
	.type		__nv_reservedSMEM_tcgen05_partition,@object
	.size		__nv_reservedSMEM_tcgen05_partition,(.L_0 - __nv_reservedSMEM_tcgen05_partition)
__nv_reservedSMEM_tcgen05_partition:
	.zero		32
.L_0:


//--------------------- .nv.global                --------------------------
	.section	.nv.global,"aw",@nobits
.nv.global:
	.type		_ZN39_INTERNAL_76596c4f_4_k_cu_ecfba942_35954cute1_E,@object
	.size		_ZN39_INTERNAL_76596c4f_4_k_cu_ecfba942_35954cute1_E,(_ZN39_INTERNAL_76596c4f_4_k_cu_ecfba942_35954cuda3std3__45__cpo6cbeginE - _ZN39_INTERNAL_76596c4f_4_k_cu_ecfba942_35954cute1_E)
_ZN39_INTERNAL_76596c4f_4_k_cu_ecfba942_35954cute1_E:
	.zero		1
	.type		_ZN39_INTERNAL_76596c4f_4_k_cu_ecfba942_35954cuda3std3__45__cpo6cbeginE,@object
	.size		_ZN39_INTERNAL_76596c4f_4_k_cu_ecfba942_35954cuda3std3__45__cpo6cbeginE,(_ZN39_INTERNAL_76596c4f_4_k_cu_ecfba942_35954cuda3std3__48in_placeE - _ZN39_INTERNAL_76596c4f_4_k_cu_ecfba942_35954cuda3std3__45__cpo6cbeginE)
_ZN39_INTERNAL_76596c4f_4_k_cu_ecfba942_35954cuda3std3__45__cpo6cbeginE:
	.zero		1
	.type		_ZN39_INTERNAL_76596c4f_4_k_cu_ecfba942_35954cuda3std3__48in_placeE,@object
	.size		_ZN39_INTERNAL_76596c4f_4_k_cu_ecfba942_35954cuda3std3__48in_placeE,(_ZN39_INTERNAL_76596c4f_4_k_cu_ecfba942_35954cuda3std6ranges3__45__cpo9iter_moveE - _ZN39_INTERNAL_76596c4f_4_k_cu_ecfba942_35954cuda3std3__48in_placeE)
_ZN39_INTERNAL_76596c4f_4_k_cu_ecfba942_35954cuda3std3__48in_placeE:
	.zero		1
	.type		_ZN39_INTERNAL_76596c4f_4_k_cu_ecfba942_35954cuda3std6ranges3__45__cpo9iter_moveE,@object
	.size		_ZN39_INTERNAL_76596c4f_4_k_cu_ecfba942_35954cuda3std6ranges3__45__cpo9iter_moveE,(_ZN39_INTERNAL_76596c4f_4_k_cu_ecfba942_35954cuda3std3__45__cpo5beginE - _ZN39_INTERNAL_76596c4f_4_k_cu_ecfba942_35954cuda3std6ranges3__45__cpo9iter_moveE)
_ZN39_INTERNAL_76596c4f_4_k_cu_ecfba942_35954cuda3std6ranges3__45__cpo9iter_moveE:
	.zero		1
	.type		_ZN39_INTERNAL_76596c4f_4_k_cu_ecfba942_35954cuda3std3__45__cpo5beginE,@object
	.size		_ZN39_INTERNAL_76596c4f_4_k_cu_ecfba942_35954cuda3std3__45__cpo5beginE,(_ZN39_INTERNAL_76596c4f_4_k_cu_ecfba942_35954cuda3std3__441_GLOBAL__N__76596c4f_4_k_cu_ecfba942_35956ignoreE - _ZN39_INTERNAL_76596c4f_4_k_cu_ecfba942_35954cuda3std3__45__cpo5beginE)
_ZN39_INTERNAL_76596c4f_4_k_cu_ecfba942_35954cuda3std3__45__cpo5beginE:
	.zero		1
	.type		_ZN39_INTERNAL_76596c4f_4_k_cu_ecfba942_35954cuda3std3__441_GLOBAL__N__76596c4f_4_k_cu_ecfba942_35956ignoreE,@object
	.size		_ZN39_INTERNAL_76596c4f_4_k_cu_ecfba942_35954cuda3std3__441_GLOBAL__N__76596c4f_4_k_cu_ecfba942_35956ignoreE,(_ZN39_INTERNAL_76596c4f_4_k_cu_ecfba942_35954cute7productE - _ZN39_INTERNAL_76596c4f_4_k_cu_ecfba942_35954cuda3std3__441_GLOBAL__N__76596c4f_4_k_cu_ecfba942_35956ignoreE)
_ZN39_INTERNAL_76596c4f_4_k_cu_ecfba942_35954cuda3std3__441_GLOBAL__N__76596c4f_4_k_cu_ecfba942_35956ignoreE:
	.zero		1
	.type		_ZN39_INTERNAL_76596c4f_4_k_cu_ecfba942_35954cute7productE,@object
	.size		_ZN39_INTERNAL_76596c4f_4_k_cu_ecfba942_35954cute7productE,(_ZN39_INTERNAL_76596c4f_4_k_cu_ecfba942_35954cuda3std3__45__cpo3endE - _ZN39_INTERNAL_76596c4f_4_k_cu_ecfba942_35954cute7productE)
_ZN39_INTERNAL_76596c4f_4_k_cu_ecfba942_35954cute7productE:
	.zero		1
	.type		_ZN39_INTERNAL_76596c4f_4_k_cu_ecfba942_35954cuda3std3__45__cpo3endE,@object
	.size		_ZN39_INTERNAL_76596c4f_4_k_cu_ecfba942_35954cuda3std3__45__cpo3endE,(_ZN39_INTERNAL_76596c4f_4_k_cu_ecfba942_35954cuda3std3__419piecewise_constructE - _ZN39_INTERNAL_76596c4f_4_k_cu_ecfba942_35954cuda3std3__45__cpo3endE)
_ZN39_INTERNAL_76596c4f_4_k_cu_ecfba942_35954cuda3std3__45__cpo3endE:
	.zero		1
	.type		_ZN39_INTERNAL_76596c4f_4_k_cu_ecfba942_35954cuda3std3__419piecewise_constructE,@object
	.size		_ZN39_INTERNAL_76596c4f_4_k_cu_ecfba942_35954cuda3std3__419piecewise_constructE,(_ZN39_INTERNAL_76596c4f_4_k_cu_ecfba942_35954cuda3std3__45__cpo4cendE - _ZN39_INTERNAL_76596c4f_4_k_cu_ecfba942_35954cuda3std3__419piecewise_constructE)
_ZN39_INTERNAL_76596c4f_4_k_cu_ecfba942_35954cuda3std3__419piecewise_constructE:
	.zero		1
	.type		_ZN39_INTERNAL_76596c4f_4_k_cu_ecfba942_35954cuda3std3__45__cpo4cendE,@object
	.size		_ZN39_INTERNAL_76596c4f_4_k_cu_ecfba942_35954cuda3std3__45__cpo4cendE,(_ZN39_INTERNAL_76596c4f_4_k_cu_ecfba942_35954cuda3std6ranges3__45__cpo4swapE - _ZN39_INTERNAL_76596c4f_4_k_cu_ecfba942_35954cuda3std3__45__cpo4cendE)
_ZN39_INTERNAL_76596c4f_4_k_cu_ecfba942_35954cuda3std3__45__cpo4cendE:
	.zero		1
	.type		_ZN39_INTERNAL_76596c4f_4_k_cu_ecfba942_35954cuda3std6ranges3__45__cpo4swapE,@object
	.size		_ZN39_INTERNAL_76596c4f_4_k_cu_ecfba942_35954cuda3std6ranges3__45__cpo4swapE,(.L_10 - _ZN39_INTERNAL_76596c4f_4_k_cu_ecfba942_35954cuda3std6ranges3__45__cpo4swapE)
_ZN39_INTERNAL_76596c4f_4_k_cu_ecfba942_35954cuda3std6ranges3__45__cpo4swapE:
	.zero		1
.L_10:


//--------------------- .nv.constant0._ZN7cutlass13device_kernelINS_4conv6kernel13ConvUniversalINS1_16ConvProblemShapeILNS1_8OperatorE1ELi2EEENS1_10collective14CollectiveConvINS1_47MainloopSm100TmaUmmaWarpSpecializedImplicitGemmILS5_1ELi34ELi2ELi1ELi2EN4cute5tupleIJNSA_1CILi1EEESD_SD_EEEEENSB_IJNSC_ILi64EEENSC_ILi128EEENSB_IJNSC_ILi32EEEEEEEEENS_12float_e4m3_tESL_NSA_8TiledMMAINSA_8MMA_AtomIJNSA_10MMA_TraitsINSA_19SM100_MMA_F8F6F4_SSEJSL_SL_fSG_SH_NSA_17integral_constantINSA_4UMMA5MajorELSS_0EEENSQ_ISS_LSS_1EEENSQ_INSR_7ScaleInELSV_0EEESW_EEEEEENSA_6LayoutISE_NSB_IJNSC_ILi0EEES10_S10_EEEEENSB_IJNSA_10UnderscoreES13_S13_EEEEENS7_6detail27Sm100ImplicitGemmTileTraitsINSA_20SM90_TMA_LOAD_IM2COLENSA_14ComposedLayoutINSA_7SwizzleILi1ELi4ELi3EEENSA_18smem_ptr_flag_bitsILi8EEENSZ_INSB_IJNSC_ILi8EEESI_EEENSB_IJSI_SD_EEEEEEEvEENS17_INSA_13SM90_TMA_LOADENS19_INS1A_ILi3ELi4ELi3EEES1D_NSZ_INSB_IJSH_S1E_EEENSB_IJSD_SH_EEEEEEEvEEEENS_8epilogue10collective18CollectiveEpilogueINS1S_23Sm100TmaWarpSpecializedILi2ELi2ELi32ELb0ELb0EEEJSK_NSB_IJNSZ_ISG_SD_EES1X_EEESL_NSB_IJNSB_IJlllEEESD_S10_EEESL_S20_NS1S_6fusion15FusionCallbacksIS1W_NS21_17LinearCombinationISL_fSL_fLNS_15FloatRoundStyleE2EEESK_S1Y_JEEENSA_5SM1004TMEM4LOAD26SM100_TMEM_LOAD_16dp32b32xES18_NS19_INS1A_ILi2ELi4ELi3EEES1D_NSZ_INSB_IJS1E_SG_EEENSB_IJSG_SD_EEEEEEENSA_39AutoVectorizingCopyWithAssumedAlignmentILi128EEENSA_21SM90_TMA_STORE_IM2COLES2F_S2H_S2H_EEEvvEEEEvNT_6ParamsE --------------------------
	.section	.nv.constant0._ZN7cutlass13device_kernelINS_4conv6kernel13ConvUniversalINS1_16ConvProblemShapeILNS1_8OperatorE1ELi2EEENS1_10collective14CollectiveConvINS1_47MainloopSm100TmaUmmaWarpSpecializedImplicitGemmILS5_1ELi34ELi2ELi1ELi2EN4cute5tupleIJNSA_1CILi1EEESD_SD_EEEEENSB_IJNSC_ILi64EEENSC_ILi128EEENSB_IJNSC_ILi32EEEEEEEEENS_12float_e4m3_tESL_NSA_8TiledMMAINSA_8MMA_AtomIJNSA_10MMA_TraitsINSA_19SM100_MMA_F8F6F4_SSEJSL_SL_fSG_SH_NSA_17integral_constantINSA_4UMMA5MajorELSS_0EEENSQ_ISS_LSS_1EEENSQ_INSR_7ScaleInELSV_0EEESW_EEEEEENSA_6LayoutISE_NSB_IJNSC_ILi0EEES10_S10_EEEEENSB_IJNSA_10UnderscoreES13_S13_EEEEENS7_6detail27Sm100ImplicitGemmTileTraitsINSA_20SM90_TMA_LOAD_IM2COLENSA_14ComposedLayoutINSA_7SwizzleILi1ELi4ELi3EEENSA_18smem_ptr_flag_bitsILi8EEENSZ_INSB_IJNSC_ILi8EEESI_EEENSB_IJSI_SD_EEEEEEEvEENS17_INSA_13SM90_TMA_LOADENS19_INS1A_ILi3ELi4ELi3EEES1D_NSZ_INSB_IJSH_S1E_EEENSB_IJSD_SH_EEEEEEEvEEEENS_8epilogue10collective18CollectiveEpilogueINS1S_23Sm100TmaWarpSpecializedILi2ELi2ELi32ELb0ELb0EEEJSK_NSB_IJNSZ_ISG_SD_EES1X_EEESL_NSB_IJNSB_IJlllEEESD_S10_EEESL_S20_NS1S_6fusion15FusionCallbacksIS1W_NS21_17LinearCombinationISL_fSL_fLNS_15FloatRoundStyleE2EEESK_S1Y_JEEENSA_5SM1004TMEM4LOAD26SM100_TMEM_LOAD_16dp32b32xES18_NS19_INS1A_ILi2ELi4ELi3EEES1D_NSZ_INSB_IJS1E_SG_EEENSB_IJSG_SD_EEEEEEENSA_39AutoVectorizingCopyWithAssumedAlignmentILi128EEENSA_21SM90_TMA_STORE_IM2COLES2F_S2H_S2H_EEEvvEEEEvNT_6ParamsE,"a",@progbits
	.sectionflags	@""
	.align	4
.nv.constant0._ZN7cutlass13device_kernelINS_4conv6kernel13ConvUniversalINS1_16ConvProblemShapeILNS1_8OperatorE1ELi2EEENS1_10collective14CollectiveConvINS1_47MainloopSm100TmaUmmaWarpSpecializedImplicitGemmILS5_1ELi34ELi2ELi1ELi2EN4cute5tupleIJNSA_1CILi1EEESD_SD_EEEEENSB_IJNSC_ILi64EEENSC_ILi128EEENSB_IJNSC_ILi32EEEEEEEEENS_12float_e4m3_tESL_NSA_8TiledMMAINSA_8MMA_AtomIJNSA_10MMA_TraitsINSA_19SM100_MMA_F8F6F4_SSEJSL_SL_fSG_SH_NSA_17integral_constantINSA_4UMMA5MajorELSS_0EEENSQ_ISS_LSS_1EEENSQ_INSR_7ScaleInELSV_0EEESW_EEEEEENSA_6LayoutISE_NSB_IJNSC_ILi0EEES10_S10_EEEEENSB_IJNSA_10UnderscoreES13_S13_EEEEENS7_6detail27Sm100ImplicitGemmTileTraitsINSA_20SM90_TMA_LOAD_IM2COLENSA_14ComposedLayoutINSA_7SwizzleILi1ELi4ELi3EEENSA_18smem_ptr_flag_bitsILi8EEENSZ_INSB_IJNSC_ILi8EEESI_EEENSB_IJSI_SD_EEEEEEEvEENS17_INSA_13SM90_TMA_LOADENS19_INS1A_ILi3ELi4ELi3EEES1D_NSZ_INSB_IJSH_S1E_EEENSB_IJSD_SH_EEEEEEEvEEEENS_8epilogue10collective18CollectiveEpilogueINS1S_23Sm100TmaWarpSpecializedILi2ELi2ELi32ELb0ELb0EEEJSK_NSB_IJNSZ_ISG_SD_EES1X_EEESL_NSB_IJNSB_IJlllEEESD_S10_EEESL_S20_NS1S_6fusion15FusionCallbacksIS1W_NS21_17LinearCombinationISL_fSL_fLNS_15FloatRoundStyleE2EEESK_S1Y_JEEENSA_5SM1004TMEM4LOAD26SM100_TMEM_LOAD_16dp32b32xES18_NS19_INS1A_ILi2ELi4ELi3EEES1D_NSZ_INSB_IJS1E_SG_EEENSB_IJSG_SD_EEEEEEENSA_39AutoVectorizingCopyWithAssumedAlignmentILi128EEENSA_21SM90_TMA_STORE_IM2COLES2F_S2H_S2H_EEEvvEEEEvNT_6ParamsE:
	.zero		2944


//--------------------- SYMBOLS --------------------------

	.type		.nv.reservedSmem.offset0,@object
	.size		.nv.reservedSmem.offset0,0x4
	.type		.nv.reservedSmem.cap,@object
	.size		.nv.reservedSmem.cap,0x4
	.type		__assertfail,@function
